//
// Generated by NVIDIA NVVM Compiler
//
// Compiler Build ID: CL-36424714
// Cuda compilation tools, release 13.0, V13.0.88
// Based on NVVM 20.0.0
//

.version 9.0
.target sm_100
.address_size 64

	// .globl	_Z7softmaxPfS_ii

.visible .entry _Z7softmaxPfS_ii(
	.param .u64 .ptr .align 1 _Z7softmaxPfS_ii_param_0,
	.param .u64 .ptr .align 1 _Z7softmaxPfS_ii_param_1,
	.param .u32 _Z7softmaxPfS_ii_param_2,
	.param .u32 _Z7softmaxPfS_ii_param_3
)
{
	.reg .pred 	%p<36>;
	.reg .b32 	%r<169>;
	.reg .b32 	%f<359>;
	.reg .b64 	%rd<51>;

	ld.param.u64 	%rd2, [_Z7softmaxPfS_ii_param_0];
	ld.param.u32 	%r49, [_Z7softmaxPfS_ii_param_2];
	ld.param.u32 	%r50, [_Z7softmaxPfS_ii_param_3];
	cvta.to.global.u64 	%rd1, %rd2;
	mov.u32 	%r51, %ctaid.x;
	mov.u32 	%r1, %ntid.y;
	mul.lo.s32 	%r156, %r51, %r1;
	setp.ge.s32 	%p1, %r156, %r49;
	@%p1 bra 	$L__BB0_30;
	mov.u32 	%r3, %tid.y;
	mov.u32 	%r4, %tid.x;
	shr.s32 	%r52, %r50, 31;
	shr.u32 	%r53, %r52, 30;
	add.s32 	%r54, %r50, %r53;
	shr.s32 	%r5, %r54, 2;
	mov.u32 	%r6, %ntid.x;
	mov.u32 	%r55, %nctaid.x;
	mul.lo.s32 	%r7, %r55, %r1;
	add.s32 	%r8, %r4, %r6;
	max.s32 	%r56, %r5, %r8;
	setp.lt.s32 	%p2, %r8, %r5;
	selp.u32 	%r57, 1, 0, %p2;
	add.s32 	%r58, %r8, %r57;
	sub.s32 	%r59, %r56, %r58;
	div.u32 	%r9, %r59, %r6;
	add.s32 	%r10, %r9, %r57;
	selp.s32 	%r11, -1, 0, %p2;
	and.b32  	%r12, %r10, 3;
	shl.b32 	%r13, %r4, 2;
	add.s32 	%r14, %r8, %r6;
	add.s32 	%r15, %r14, %r6;
	and.b32  	%r16, %r10, 1;
	shl.b32 	%r17, %r6, 2;
	shl.b32 	%r18, %r6, 4;
$L__BB0_2:
	setp.ge.s32 	%p3, %r4, %r5;
	mov.f32 	%f354, 0f00000000;
	@%p3 bra 	$L__BB0_10;
	setp.eq.s32 	%p4, %r12, 3;
	add.s32 	%r60, %r156, %r3;
	mul.lo.s32 	%r20, %r60, %r50;
	mov.f32 	%f354, 0f00000000;
	mov.u32 	%r157, %r4;
	@%p4 bra 	$L__BB0_7;
	setp.eq.s32 	%p5, %r12, 0;
	add.s32 	%r61, %r13, %r20;
	mul.wide.s32 	%rd3, %r61, 4;
	add.s64 	%rd4, %rd1, %rd3;
	ld.global.f32 	%f22, [%rd4];
	max.f32 	%f23, %f22, 0f00000000;
	ld.global.f32 	%f24, [%rd4+4];
	max.f32 	%f25, %f24, %f23;
	ld.global.f32 	%f26, [%rd4+8];
	max.f32 	%f27, %f26, %f25;
	ld.global.f32 	%f28, [%rd4+12];
	max.f32 	%f354, %f28, %f27;
	mov.u32 	%r157, %r8;
	@%p5 bra 	$L__BB0_7;
	setp.eq.s32 	%p6, %r12, 1;
	shl.b32 	%r62, %r8, 2;
	add.s32 	%r63, %r62, %r20;
	mul.wide.s32 	%rd5, %r63, 4;
	add.s64 	%rd6, %rd1, %rd5;
	ld.global.f32 	%f29, [%rd6];
	max.f32 	%f30, %f29, %f354;
	ld.global.f32 	%f31, [%rd6+4];
	max.f32 	%f32, %f31, %f30;
	ld.global.f32 	%f33, [%rd6+8];
	max.f32 	%f34, %f33, %f32;
	ld.global.f32 	%f35, [%rd6+12];
	max.f32 	%f354, %f35, %f34;
	mov.u32 	%r157, %r14;
	@%p6 bra 	$L__BB0_7;
	shl.b32 	%r64, %r14, 2;
	add.s32 	%r65, %r64, %r20;
	mul.wide.s32 	%rd7, %r65, 4;
	add.s64 	%rd8, %rd1, %rd7;
	ld.global.f32 	%f36, [%rd8];
	max.f32 	%f37, %f36, %f354;
	ld.global.f32 	%f38, [%rd8+4];
	max.f32 	%f39, %f38, %f37;
	ld.global.f32 	%f40, [%rd8+8];
	max.f32 	%f41, %f40, %f39;
	ld.global.f32 	%f42, [%rd8+12];
	max.f32 	%f354, %f42, %f41;
	mov.u32 	%r157, %r15;
$L__BB0_7:
	setp.lt.u32 	%p7, %r10, 3;
	@%p7 bra 	$L__BB0_10;
	shl.b32 	%r66, %r157, 2;
	add.s32 	%r158, %r20, %r66;
	mad.lo.s32 	%r161, %r6, 12, %r158;
	shl.b32 	%r67, %r6, 3;
	add.s32 	%r160, %r158, %r67;
	add.s32 	%r68, %r6, %r157;
	shl.b32 	%r69, %r68, 2;
	add.s32 	%r159, %r20, %r69;
$L__BB0_9:
	mul.wide.s32 	%rd9, %r158, 4;
	add.s64 	%rd10, %rd1, %rd9;
	ld.global.f32 	%f43, [%rd10];
	max.f32 	%f44, %f43, %f354;
	ld.global.f32 	%f45, [%rd10+4];
	max.f32 	%f46, %f45, %f44;
	ld.global.f32 	%f47, [%rd10+8];
	max.f32 	%f48, %f47, %f46;
	ld.global.f32 	%f49, [%rd10+12];
	max.f32 	%f50, %f49, %f48;
	mul.wide.s32 	%rd11, %r159, 4;
	add.s64 	%rd12, %rd1, %rd11;
	ld.global.f32 	%f51, [%rd12];
	max.f32 	%f52, %f51, %f50;
	ld.global.f32 	%f53, [%rd12+4];
	max.f32 	%f54, %f53, %f52;
	ld.global.f32 	%f55, [%rd12+8];
	max.f32 	%f56, %f55, %f54;
	ld.global.f32 	%f57, [%rd12+12];
	max.f32 	%f58, %f57, %f56;
	mul.wide.s32 	%rd13, %r160, 4;
	add.s64 	%rd14, %rd1, %rd13;
	ld.global.f32 	%f59, [%rd14];
	max.f32 	%f60, %f59, %f58;
	ld.global.f32 	%f61, [%rd14+4];
	max.f32 	%f62, %f61, %f60;
	ld.global.f32 	%f63, [%rd14+8];
	max.f32 	%f64, %f63, %f62;
	ld.global.f32 	%f65, [%rd14+12];
	max.f32 	%f66, %f65, %f64;
	mul.wide.s32 	%rd15, %r161, 4;
	add.s64 	%rd16, %rd1, %rd15;
	ld.global.f32 	%f67, [%rd16];
	max.f32 	%f68, %f67, %f66;
	ld.global.f32 	%f69, [%rd16+4];
	max.f32 	%f70, %f69, %f68;
	ld.global.f32 	%f71, [%rd16+8];
	max.f32 	%f72, %f71, %f70;
	ld.global.f32 	%f73, [%rd16+12];
	max.f32 	%f354, %f73, %f72;
	add.s32 	%r157, %r157, %r17;
	add.s32 	%r161, %r161, %r18;
	add.s32 	%r160, %r160, %r18;
	add.s32 	%r159, %r159, %r18;
	add.s32 	%r158, %r158, %r18;
	setp.lt.s32 	%p8, %r157, %r5;
	@%p8 bra 	$L__BB0_9;
$L__BB0_10:
	setp.ge.s32 	%p9, %r4, %r5;
	bar.sync 	0;
	mov.b32 	%r70, %f354;
	shfl.sync.bfly.b32	%r71|%p10, %r70, 16, 31, -1;
	mov.b32 	%f74, %r71;
	max.f32 	%f75, %f74, %f354;
	mov.b32 	%r72, %f75;
	shfl.sync.bfly.b32	%r73|%p11, %r72, 8, 31, -1;
	mov.b32 	%f76, %r73;
	max.f32 	%f77, %f76, %f75;
	mov.b32 	%r74, %f77;
	shfl.sync.bfly.b32	%r75|%p12, %r74, 4, 31, -1;
	mov.b32 	%f78, %r75;
	max.f32 	%f79, %f78, %f77;
	mov.b32 	%r76, %f79;
	shfl.sync.bfly.b32	%r77|%p13, %r76, 2, 31, -1;
	mov.b32 	%f80, %r77;
	max.f32 	%f81, %f80, %f79;
	mov.b32 	%r78, %f81;
	shfl.sync.bfly.b32	%r79|%p14, %r78, 1, 31, -1;
	mov.b32 	%f82, %r79;
	max.f32 	%f9, %f82, %f81;
	@%p9 bra 	$L__BB0_15;
	setp.ne.s32 	%p15, %r16, 0;
	add.s32 	%r80, %r156, %r3;
	mul.lo.s32 	%r36, %r80, %r50;
	mov.u32 	%r164, %r4;
	@%p15 bra 	$L__BB0_13;
	add.s32 	%r81, %r13, %r36;
	mul.wide.s32 	%rd17, %r81, 4;
	add.s64 	%rd18, %rd1, %rd17;
	ld.global.f32 	%f83, [%rd18];
	sub.f32 	%f84, %f83, %f9;
	fma.rn.f32 	%f85, %f84, 0f3BBB989D, 0f3F000000;
	cvt.sat.f32.f32 	%f86, %f85;
	mov.f32 	%f87, 0f4B400001;
	mov.f32 	%f88, 0f437C0000;
	fma.rm.f32 	%f89, %f86, %f88, %f87;
	add.f32 	%f90, %f89, 0fCB40007F;
	neg.f32 	%f91, %f90;
	fma.rn.f32 	%f92, %f84, 0f3FB8AA3B, %f91;
	fma.rn.f32 	%f93, %f84, 0f32A57060, %f92;
	mov.b32 	%r82, %f89;
	shl.b32 	%r83, %r82, 23;
	mov.b32 	%f94, %r83;
	ex2.approx.ftz.f32 	%f95, %f93;
	mul.f32 	%f96, %f95, %f94;
	st.global.f32 	[%rd18], %f96;
	ld.global.f32 	%f97, [%rd18+4];
	sub.f32 	%f98, %f97, %f9;
	fma.rn.f32 	%f99, %f98, 0f3BBB989D, 0f3F000000;
	cvt.sat.f32.f32 	%f100, %f99;
	fma.rm.f32 	%f101, %f100, %f88, %f87;
	add.f32 	%f102, %f101, 0fCB40007F;
	neg.f32 	%f103, %f102;
	fma.rn.f32 	%f104, %f98, 0f3FB8AA3B, %f103;
	fma.rn.f32 	%f105, %f98, 0f32A57060, %f104;
	mov.b32 	%r84, %f101;
	shl.b32 	%r85, %r84, 23;
	mov.b32 	%f106, %r85;
	ex2.approx.ftz.f32 	%f107, %f105;
	mul.f32 	%f108, %f107, %f106;
	st.global.f32 	[%rd18+4], %f108;
	ld.global.f32 	%f109, [%rd18+8];
	sub.f32 	%f110, %f109, %f9;
	fma.rn.f32 	%f111, %f110, 0f3BBB989D, 0f3F000000;
	cvt.sat.f32.f32 	%f112, %f111;
	fma.rm.f32 	%f113, %f112, %f88, %f87;
	add.f32 	%f114, %f113, 0fCB40007F;
	neg.f32 	%f115, %f114;
	fma.rn.f32 	%f116, %f110, 0f3FB8AA3B, %f115;
	fma.rn.f32 	%f117, %f110, 0f32A57060, %f116;
	mov.b32 	%r86, %f113;
	shl.b32 	%r87, %r86, 23;
	mov.b32 	%f118, %r87;
	ex2.approx.ftz.f32 	%f119, %f117;
	mul.f32 	%f120, %f119, %f118;
	st.global.f32 	[%rd18+8], %f120;
	ld.global.f32 	%f121, [%rd18+12];
	sub.f32 	%f122, %f121, %f9;
	fma.rn.f32 	%f123, %f122, 0f3BBB989D, 0f3F000000;
	cvt.sat.f32.f32 	%f124, %f123;
	fma.rm.f32 	%f125, %f124, %f88, %f87;
	add.f32 	%f126, %f125, 0fCB40007F;
	neg.f32 	%f127, %f126;
	fma.rn.f32 	%f128, %f122, 0f3FB8AA3B, %f127;
	fma.rn.f32 	%f129, %f122, 0f32A57060, %f128;
	mov.b32 	%r88, %f125;
	shl.b32 	%r89, %r88, 23;
	mov.b32 	%f130, %r89;
	ex2.approx.ftz.f32 	%f131, %f129;
	mul.f32 	%f132, %f131, %f130;
	st.global.f32 	[%rd18+12], %f132;
	mov.u32 	%r164, %r8;
$L__BB0_13:
	setp.eq.s32 	%p16, %r9, %r11;
	@%p16 bra 	$L__BB0_15;
$L__BB0_14:
	shl.b32 	%r90, %r164, 2;
	add.s32 	%r91, %r90, %r36;
	mul.wide.s32 	%rd19, %r91, 4;
	add.s64 	%rd20, %rd1, %rd19;
	ld.global.f32 	%f133, [%rd20];
	sub.f32 	%f134, %f133, %f9;
	fma.rn.f32 	%f135, %f134, 0f3BBB989D, 0f3F000000;
	cvt.sat.f32.f32 	%f136, %f135;
	mov.f32 	%f137, 0f4B400001;
	mov.f32 	%f138, 0f437C0000;
	fma.rm.f32 	%f139, %f136, %f138, %f137;
	add.f32 	%f140, %f139, 0fCB40007F;
	neg.f32 	%f141, %f140;
	fma.rn.f32 	%f142, %f134, 0f3FB8AA3B, %f141;
	fma.rn.f32 	%f143, %f134, 0f32A57060, %f142;
	mov.b32 	%r92, %f139;
	shl.b32 	%r93, %r92, 23;
	mov.b32 	%f144, %r93;
	ex2.approx.ftz.f32 	%f145, %f143;
	mul.f32 	%f146, %f145, %f144;
	st.global.f32 	[%rd20], %f146;
	ld.global.f32 	%f147, [%rd20+4];
	sub.f32 	%f148, %f147, %f9;
	fma.rn.f32 	%f149, %f148, 0f3BBB989D, 0f3F000000;
	cvt.sat.f32.f32 	%f150, %f149;
	fma.rm.f32 	%f151, %f150, %f138, %f137;
	add.f32 	%f152, %f151, 0fCB40007F;
	neg.f32 	%f153, %f152;
	fma.rn.f32 	%f154, %f148, 0f3FB8AA3B, %f153;
	fma.rn.f32 	%f155, %f148, 0f32A57060, %f154;
	mov.b32 	%r94, %f151;
	shl.b32 	%r95, %r94, 23;
	mov.b32 	%f156, %r95;
	ex2.approx.ftz.f32 	%f157, %f155;
	mul.f32 	%f158, %f157, %f156;
	st.global.f32 	[%rd20+4], %f158;
	ld.global.f32 	%f159, [%rd20+8];
	sub.f32 	%f160, %f159, %f9;
	fma.rn.f32 	%f161, %f160, 0f3BBB989D, 0f3F000000;
	cvt.sat.f32.f32 	%f162, %f161;
	fma.rm.f32 	%f163, %f162, %f138, %f137;
	add.f32 	%f164, %f163, 0fCB40007F;
	neg.f32 	%f165, %f164;
	fma.rn.f32 	%f166, %f160, 0f3FB8AA3B, %f165;
	fma.rn.f32 	%f167, %f160, 0f32A57060, %f166;
	mov.b32 	%r96, %f163;
	shl.b32 	%r97, %r96, 23;
	mov.b32 	%f168, %r97;
	ex2.approx.ftz.f32 	%f169, %f167;
	mul.f32 	%f170, %f169, %f168;
	st.global.f32 	[%rd20+8], %f170;
	ld.global.f32 	%f171, [%rd20+12];
	sub.f32 	%f172, %f171, %f9;
	fma.rn.f32 	%f173, %f172, 0f3BBB989D, 0f3F000000;
	cvt.sat.f32.f32 	%f174, %f173;
	fma.rm.f32 	%f175, %f174, %f138, %f137;
	add.f32 	%f176, %f175, 0fCB40007F;
	neg.f32 	%f177, %f176;
	fma.rn.f32 	%f178, %f172, 0f3FB8AA3B, %f177;
	fma.rn.f32 	%f179, %f172, 0f32A57060, %f178;
	mov.b32 	%r98, %f175;
	shl.b32 	%r99, %r98, 23;
	mov.b32 	%f180, %r99;
	ex2.approx.ftz.f32 	%f181, %f179;
	mul.f32 	%f182, %f181, %f180;
	st.global.f32 	[%rd20+12], %f182;
	add.s32 	%r100, %r164, %r6;
	shl.b32 	%r101, %r100, 2;
	add.s32 	%r102, %r101, %r36;
	mul.wide.s32 	%rd21, %r102, 4;
	add.s64 	%rd22, %rd1, %rd21;
	ld.global.f32 	%f183, [%rd22];
	sub.f32 	%f184, %f183, %f9;
	fma.rn.f32 	%f185, %f184, 0f3BBB989D, 0f3F000000;
	cvt.sat.f32.f32 	%f186, %f185;
	fma.rm.f32 	%f187, %f186, %f138, %f137;
	add.f32 	%f188, %f187, 0fCB40007F;
	neg.f32 	%f189, %f188;
	fma.rn.f32 	%f190, %f184, 0f3FB8AA3B, %f189;
	fma.rn.f32 	%f191, %f184, 0f32A57060, %f190;
	mov.b32 	%r103, %f187;
	shl.b32 	%r104, %r103, 23;
	mov.b32 	%f192, %r104;
	ex2.approx.ftz.f32 	%f193, %f191;
	mul.f32 	%f194, %f193, %f192;
	st.global.f32 	[%rd22], %f194;
	ld.global.f32 	%f195, [%rd22+4];
	sub.f32 	%f196, %f195, %f9;
	fma.rn.f32 	%f197, %f196, 0f3BBB989D, 0f3F000000;
	cvt.sat.f32.f32 	%f198, %f197;
	fma.rm.f32 	%f199, %f198, %f138, %f137;
	add.f32 	%f200, %f199, 0fCB40007F;
	neg.f32 	%f201, %f200;
	fma.rn.f32 	%f202, %f196, 0f3FB8AA3B, %f201;
	fma.rn.f32 	%f203, %f196, 0f32A57060, %f202;
	mov.b32 	%r105, %f199;
	shl.b32 	%r106, %r105, 23;
	mov.b32 	%f204, %r106;
	ex2.approx.ftz.f32 	%f205, %f203;
	mul.f32 	%f206, %f205, %f204;
	st.global.f32 	[%rd22+4], %f206;
	ld.global.f32 	%f207, [%rd22+8];
	sub.f32 	%f208, %f207, %f9;
	fma.rn.f32 	%f209, %f208, 0f3BBB989D, 0f3F000000;
	cvt.sat.f32.f32 	%f210, %f209;
	fma.rm.f32 	%f211, %f210, %f138, %f137;
	add.f32 	%f212, %f211, 0fCB40007F;
	neg.f32 	%f213, %f212;
	fma.rn.f32 	%f214, %f208, 0f3FB8AA3B, %f213;
	fma.rn.f32 	%f215, %f208, 0f32A57060, %f214;
	mov.b32 	%r107, %f211;
	shl.b32 	%r108, %r107, 23;
	mov.b32 	%f216, %r108;
	ex2.approx.ftz.f32 	%f217, %f215;
	mul.f32 	%f218, %f217, %f216;
	st.global.f32 	[%rd22+8], %f218;
	ld.global.f32 	%f219, [%rd22+12];
	sub.f32 	%f220, %f219, %f9;
	fma.rn.f32 	%f221, %f220, 0f3BBB989D, 0f3F000000;
	cvt.sat.f32.f32 	%f222, %f221;
	fma.rm.f32 	%f223, %f222, %f138, %f137;
	add.f32 	%f224, %f223, 0fCB40007F;
	neg.f32 	%f225, %f224;
	fma.rn.f32 	%f226, %f220, 0f3FB8AA3B, %f225;
	fma.rn.f32 	%f227, %f220, 0f32A57060, %f226;
	mov.b32 	%r109, %f223;
	shl.b32 	%r110, %r109, 23;
	mov.b32 	%f228, %r110;
	ex2.approx.ftz.f32 	%f229, %f227;
	mul.f32 	%f230, %f229, %f228;
	st.global.f32 	[%rd22+12], %f230;
	shl.b32 	%r111, %r6, 1;
	add.s32 	%r164, %r164, %r111;
	setp.lt.s32 	%p17, %r164, %r5;
	@%p17 bra 	$L__BB0_14;
$L__BB0_15:
	setp.ge.s32 	%p18, %r4, %r5;
	bar.sync 	0;
	mov.f32 	%f358, 0f00000000;
	@%p18 bra 	$L__BB0_22;
	setp.eq.s32 	%p19, %r12, 3;
	add.s32 	%r112, %r156, %r3;
	mul.lo.s32 	%r40, %r112, %r50;
	mov.f32 	%f358, 0f00000000;
	mov.u32 	%r165, %r4;
	@%p19 bra 	$L__BB0_20;
	setp.eq.s32 	%p20, %r12, 0;
	add.s32 	%r113, %r13, %r40;
	mul.wide.s32 	%rd23, %r113, 4;
	add.s64 	%rd24, %rd1, %rd23;
	ld.global.f32 	%f234, [%rd24];
	add.f32 	%f235, %f234, 0f00000000;
	ld.global.f32 	%f236, [%rd24+4];
	add.f32 	%f237, %f235, %f236;
	ld.global.f32 	%f238, [%rd24+8];
	add.f32 	%f239, %f237, %f238;
	ld.global.f32 	%f240, [%rd24+12];
	add.f32 	%f358, %f239, %f240;
	mov.u32 	%r165, %r8;
	@%p20 bra 	$L__BB0_20;
	setp.eq.s32 	%p21, %r12, 1;
	shl.b32 	%r114, %r8, 2;
	add.s32 	%r115, %r114, %r40;
	mul.wide.s32 	%rd25, %r115, 4;
	add.s64 	%rd26, %rd1, %rd25;
	ld.global.f32 	%f241, [%rd26];
	add.f32 	%f242, %f358, %f241;
	ld.global.f32 	%f243, [%rd26+4];
	add.f32 	%f244, %f242, %f243;
	ld.global.f32 	%f245, [%rd26+8];
	add.f32 	%f246, %f244, %f245;
	ld.global.f32 	%f247, [%rd26+12];
	add.f32 	%f358, %f246, %f247;
	mov.u32 	%r165, %r14;
	@%p21 bra 	$L__BB0_20;
	shl.b32 	%r116, %r14, 2;
	add.s32 	%r117, %r116, %r40;
	mul.wide.s32 	%rd27, %r117, 4;
	add.s64 	%rd28, %rd1, %rd27;
	ld.global.f32 	%f248, [%rd28];
	add.f32 	%f249, %f358, %f248;
	ld.global.f32 	%f250, [%rd28+4];
	add.f32 	%f251, %f249, %f250;
	ld.global.f32 	%f252, [%rd28+8];
	add.f32 	%f253, %f251, %f252;
	ld.global.f32 	%f254, [%rd28+12];
	add.f32 	%f358, %f253, %f254;
	mov.u32 	%r165, %r15;
$L__BB0_20:
	setp.lt.u32 	%p22, %r10, 3;
	@%p22 bra 	$L__BB0_22;
$L__BB0_21:
	shl.b32 	%r118, %r165, 2;
	add.s32 	%r119, %r118, %r40;
	mul.wide.s32 	%rd29, %r119, 4;
	add.s64 	%rd30, %rd1, %rd29;
	ld.global.f32 	%f255, [%rd30];
	add.f32 	%f256, %f358, %f255;
	ld.global.f32 	%f257, [%rd30+4];
	add.f32 	%f258, %f256, %f257;
	ld.global.f32 	%f259, [%rd30+8];
	add.f32 	%f260, %f258, %f259;
	ld.global.f32 	%f261, [%rd30+12];
	add.f32 	%f262, %f260, %f261;
	add.s32 	%r120, %r165, %r6;
	shl.b32 	%r121, %r120, 2;
	add.s32 	%r122, %r121, %r40;
	mul.wide.s32 	%rd31, %r122, 4;
	add.s64 	%rd32, %rd1, %rd31;
	ld.global.f32 	%f263, [%rd32];
	add.f32 	%f264, %f262, %f263;
	ld.global.f32 	%f265, [%rd32+4];
	add.f32 	%f266, %f264, %f265;
	ld.global.f32 	%f267, [%rd32+8];
	add.f32 	%f268, %f266, %f267;
	ld.global.f32 	%f269, [%rd32+12];
	add.f32 	%f270, %f268, %f269;
	add.s32 	%r123, %r120, %r6;
	shl.b32 	%r124, %r123, 2;
	add.s32 	%r125, %r124, %r40;
	mul.wide.s32 	%rd33, %r125, 4;
	add.s64 	%rd34, %rd1, %rd33;
	ld.global.f32 	%f271, [%rd34];
	add.f32 	%f272, %f270, %f271;
	ld.global.f32 	%f273, [%rd34+4];
	add.f32 	%f274, %f272, %f273;
	ld.global.f32 	%f275, [%rd34+8];
	add.f32 	%f276, %f274, %f275;
	ld.global.f32 	%f277, [%rd34+12];
	add.f32 	%f278, %f276, %f277;
	add.s32 	%r126, %r123, %r6;
	shl.b32 	%r127, %r126, 2;
	add.s32 	%r128, %r127, %r40;
	mul.wide.s32 	%rd35, %r128, 4;
	add.s64 	%rd36, %rd1, %rd35;
	ld.global.f32 	%f279, [%rd36];
	add.f32 	%f280, %f278, %f279;
	ld.global.f32 	%f281, [%rd36+4];
	add.f32 	%f282, %f280, %f281;
	ld.global.f32 	%f283, [%rd36+8];
	add.f32 	%f284, %f282, %f283;
	ld.global.f32 	%f285, [%rd36+12];
	add.f32 	%f358, %f284, %f285;
	add.s32 	%r165, %r17, %r165;
	setp.lt.s32 	%p23, %r165, %r5;
	@%p23 bra 	$L__BB0_21;
$L__BB0_22:
	setp.ge.s32 	%p24, %r4, %r5;
	bar.sync 	0;
	mov.b32 	%r129, %f358;
	shfl.sync.bfly.b32	%r130|%p25, %r129, 16, 31, -1;
	mov.b32 	%f286, %r130;
	add.f32 	%f287, %f358, %f286;
	mov.b32 	%r131, %f287;
	shfl.sync.bfly.b32	%r132|%p26, %r131, 8, 31, -1;
	mov.b32 	%f288, %r132;
	add.f32 	%f289, %f287, %f288;
	mov.b32 	%r133, %f289;
	shfl.sync.bfly.b32	%r134|%p27, %r133, 4, 31, -1;
	mov.b32 	%f290, %r134;
	add.f32 	%f291, %f289, %f290;
	mov.b32 	%r135, %f291;
	shfl.sync.bfly.b32	%r136|%p28, %r135, 2, 31, -1;
	mov.b32 	%f292, %r136;
	add.f32 	%f293, %f291, %f292;
	mov.b32 	%r137, %f293;
	shfl.sync.bfly.b32	%r138|%p29, %r137, 1, 31, -1;
	mov.b32 	%f294, %r138;
	add.f32 	%f18, %f293, %f294;
	@%p24 bra 	$L__BB0_29;
	setp.eq.s32 	%p30, %r12, 3;
	add.s32 	%r139, %r156, %r3;
	mul.lo.s32 	%r44, %r139, %r50;
	mov.u32 	%r167, %r4;
	@%p30 bra 	$L__BB0_27;
	setp.eq.s32 	%p31, %r12, 0;
	add.s32 	%r140, %r13, %r44;
	mul.wide.s32 	%rd37, %r140, 4;
	add.s64 	%rd38, %rd1, %rd37;
	ld.global.f32 	%f295, [%rd38];
	div.rn.f32 	%f296, %f295, %f18;
	st.global.f32 	[%rd38], %f296;
	ld.global.f32 	%f297, [%rd38+4];
	div.rn.f32 	%f298, %f297, %f18;
	st.global.f32 	[%rd38+4], %f298;
	ld.global.f32 	%f299, [%rd38+8];
	div.rn.f32 	%f300, %f299, %f18;
	st.global.f32 	[%rd38+8], %f300;
	ld.global.f32 	%f301, [%rd38+12];
	div.rn.f32 	%f302, %f301, %f18;
	st.global.f32 	[%rd38+12], %f302;
	mov.u32 	%r167, %r8;
	@%p31 bra 	$L__BB0_27;
	setp.eq.s32 	%p32, %r12, 1;
	shl.b32 	%r141, %r8, 2;
	add.s32 	%r142, %r141, %r44;
	mul.wide.s32 	%rd39, %r142, 4;
	add.s64 	%rd40, %rd1, %rd39;
	ld.global.f32 	%f303, [%rd40];
	div.rn.f32 	%f304, %f303, %f18;
	st.global.f32 	[%rd40], %f304;
	ld.global.f32 	%f305, [%rd40+4];
	div.rn.f32 	%f306, %f305, %f18;
	st.global.f32 	[%rd40+4], %f306;
	ld.global.f32 	%f307, [%rd40+8];
	div.rn.f32 	%f308, %f307, %f18;
	st.global.f32 	[%rd40+8], %f308;
	ld.global.f32 	%f309, [%rd40+12];
	div.rn.f32 	%f310, %f309, %f18;
	st.global.f32 	[%rd40+12], %f310;
	mov.u32 	%r167, %r14;
	@%p32 bra 	$L__BB0_27;
	shl.b32 	%r143, %r14, 2;
	add.s32 	%r144, %r143, %r44;
	mul.wide.s32 	%rd41, %r144, 4;
	add.s64 	%rd42, %rd1, %rd41;
	ld.global.f32 	%f311, [%rd42];
	div.rn.f32 	%f312, %f311, %f18;
	st.global.f32 	[%rd42], %f312;
	ld.global.f32 	%f313, [%rd42+4];
	div.rn.f32 	%f314, %f313, %f18;
	st.global.f32 	[%rd42+4], %f314;
	ld.global.f32 	%f315, [%rd42+8];
	div.rn.f32 	%f316, %f315, %f18;
	st.global.f32 	[%rd42+8], %f316;
	ld.global.f32 	%f317, [%rd42+12];
	div.rn.f32 	%f318, %f317, %f18;
	st.global.f32 	[%rd42+12], %f318;
	mov.u32 	%r167, %r15;
$L__BB0_27:
	setp.lt.u32 	%p33, %r10, 3;
	@%p33 bra 	$L__BB0_29;
$L__BB0_28:
	shl.b32 	%r145, %r167, 2;
	add.s32 	%r146, %r145, %r44;
	mul.wide.s32 	%rd43, %r146, 4;
	add.s64 	%rd44, %rd1, %rd43;
	ld.global.f32 	%f319, [%rd44];
	div.rn.f32 	%f320, %f319, %f18;
	st.global.f32 	[%rd44], %f320;
	ld.global.f32 	%f321, [%rd44+4];
	div.rn.f32 	%f322, %f321, %f18;
	st.global.f32 	[%rd44+4], %f322;
	ld.global.f32 	%f323, [%rd44+8];
	div.rn.f32 	%f324, %f323, %f18;
	st.global.f32 	[%rd44+8], %f324;
	ld.global.f32 	%f325, [%rd44+12];
	div.rn.f32 	%f326, %f325, %f18;
	st.global.f32 	[%rd44+12], %f326;
	add.s32 	%r147, %r167, %r6;
	shl.b32 	%r148, %r147, 2;
	add.s32 	%r149, %r148, %r44;
	mul.wide.s32 	%rd45, %r149, 4;
	add.s64 	%rd46, %rd1, %rd45;
	ld.global.f32 	%f327, [%rd46];
	div.rn.f32 	%f328, %f327, %f18;
	st.global.f32 	[%rd46], %f328;
	ld.global.f32 	%f329, [%rd46+4];
	div.rn.f32 	%f330, %f329, %f18;
	st.global.f32 	[%rd46+4], %f330;
	ld.global.f32 	%f331, [%rd46+8];
	div.rn.f32 	%f332, %f331, %f18;
	st.global.f32 	[%rd46+8], %f332;
	ld.global.f32 	%f333, [%rd46+12];
	div.rn.f32 	%f334, %f333, %f18;
	st.global.f32 	[%rd46+12], %f334;
	add.s32 	%r150, %r147, %r6;
	shl.b32 	%r151, %r150, 2;
	add.s32 	%r152, %r151, %r44;
	mul.wide.s32 	%rd47, %r152, 4;
	add.s64 	%rd48, %rd1, %rd47;
	ld.global.f32 	%f335, [%rd48];
	div.rn.f32 	%f336, %f335, %f18;
	st.global.f32 	[%rd48], %f336;
	ld.global.f32 	%f337, [%rd48+4];
	div.rn.f32 	%f338, %f337, %f18;
	st.global.f32 	[%rd48+4], %f338;
	ld.global.f32 	%f339, [%rd48+8];
	div.rn.f32 	%f340, %f339, %f18;
	st.global.f32 	[%rd48+8], %f340;
	ld.global.f32 	%f341, [%rd48+12];
	div.rn.f32 	%f342, %f341, %f18;
	st.global.f32 	[%rd48+12], %f342;
	add.s32 	%r153, %r150, %r6;
	shl.b32 	%r154, %r153, 2;
	add.s32 	%r155, %r154, %r44;
	mul.wide.s32 	%rd49, %r155, 4;
	add.s64 	%rd50, %rd1, %rd49;
	ld.global.f32 	%f343, [%rd50];
	div.rn.f32 	%f344, %f343, %f18;
	st.global.f32 	[%rd50], %f344;
	ld.global.f32 	%f345, [%rd50+4];
	div.rn.f32 	%f346, %f345, %f18;
	st.global.f32 	[%rd50+4], %f346;
	ld.global.f32 	%f347, [%rd50+8];
	div.rn.f32 	%f348, %f347, %f18;
	st.global.f32 	[%rd50+8], %f348;
	ld.global.f32 	%f349, [%rd50+12];
	div.rn.f32 	%f350, %f349, %f18;
	st.global.f32 	[%rd50+12], %f350;
	add.s32 	%r167, %r17, %r167;
	setp.lt.s32 	%p34, %r167, %r5;
	@%p34 bra 	$L__BB0_28;
$L__BB0_29:
	bar.sync 	0;
	add.s32 	%r156, %r156, %r7;
	setp.lt.s32 	%p35, %r156, %r49;
	@%p35 bra 	$L__BB0_2;
$L__BB0_30:
	ret;

}


// ===== COMPILED SASS (sm_100) =====

	.target	sm_100

	.elftype	@"ET_EXEC"


//--------------------- .note.nv.tkinfo           --------------------------
	.section	.note.nv.tkinfo,"",@"SHT_NOTE"
	.sectionflags	@"SHF_NOTE_NV_TKINFO"
	.tkinfo
        /*0018*/ 	.word	0x00000002
        /*0030*/ 	.string	""
        /*0030*/ 	.string	"ptxas"
        /*0030*/ 	.string	"Cuda compilation tools, release 13.0, V13.0.88"
        /*0030*/ 	.string	"Build cuda_13.0.r13.0/compiler.36424714_0"
        /*0030*/ 	.string	"-arch sm_100 -m 64 "



//--------------------- .note.nv.cuinfo           --------------------------
	.section	.note.nv.cuinfo,"",@"SHT_NOTE"
	.sectionflags	@"SHF_NOTE_NV_CUINFO"
        /*0018*/ 	.short	0x0002
        /*001a*/ 	.short	0x0064
        /*001c*/ 	.short	0x0082
	.zero		2


//--------------------- .nv.info                  --------------------------
	.section	.nv.info,"",@"SHT_CUDA_INFO"
	.align	4


	//----- nvinfo : EIATTR_REGCOUNT
	.align		4
        /*0000*/ 	.byte	0x04, 0x2f
        /*0002*/ 	.short	(.L_1 - .L_0)
	.align		4
.L_0:
        /*0004*/ 	.word	index@(_Z7softmaxPfS_ii)
        /*0008*/ 	.word	0x00000020


	//----- nvinfo : EIATTR_FRAME_SIZE
	.align		4
.L_1:
        /*000c*/ 	.byte	0x04, 0x11
        /*000e*/ 	.short	(.L_3 - .L_2)
	.align		4
.L_2:
        /*0010*/ 	.word	index@($__internal_0_$__cuda_sm3x_div_rn_noftz_f32_slowpath)
        /*0014*/ 	.word	0x00000000


	//----- nvinfo : EIATTR_FRAME_SIZE
	.align		4
.L_3:
        /*0018*/ 	.byte	0x04, 0x11
        /*001a*/ 	.short	(.L_5 - .L_4)
	.align		4
.L_4:
        /*001c*/ 	.word	index@(_Z7softmaxPfS_ii)
        /*0020*/ 	.word	0x00000000


	//----- nvinfo : EIATTR_MIN_STACK_SIZE
	.align		4
.L_5:
        /*0024*/ 	.byte	0x04, 0x12
        /*0026*/ 	.short	(.L_7 - .L_6)
	.align		4
.L_6:
        /*0028*/ 	.word	index@(_Z7softmaxPfS_ii)
        /*002c*/ 	.word	0x00000000
.L_7:


//--------------------- .nv.compat                --------------------------
	.section	.nv.compat,"",@"SHT_CUDA_COMPAT_INFO"
	.align	4
        /*0000*/ 	.byte	0x02, 0x09, 0x00, 0x00, 0x02, 0x02, 0x01, 0x00, 0x02, 0x05, 0x05, 0x00, 0x03, 0x07, 0x01, 0x01
        /*0010*/ 	.byte	0x02, 0x03, 0x00, 0x00, 0x02, 0x06, 0x01, 0x00, 0x04, 0x0b, 0x08, 0x00, 0x01, 0x00, 0x00, 0x00
        /*0020*/ 	.byte	0x00, 0x00, 0x00, 0x00


//--------------------- .nv.info._Z7softmaxPfS_ii --------------------------
	.section	.nv.info._Z7softmaxPfS_ii,"",@"SHT_CUDA_INFO"
	.sectionflags	@""
	.align	4


	//----- nvinfo : EIATTR_CUDA_API_VERSION
	.align		4
        /*0000*/ 	.byte	0x04, 0x37
        /*0002*/ 	.short	(.L_9 - .L_8)
.L_8:
        /*0004*/ 	.word	0x00000082


	//----- nvinfo : EIATTR_KPARAM_INFO
	.align		4
.L_9:
        /*0008*/ 	.byte	0x04, 0x17
        /*000a*/ 	.short	(.L_11 - .L_10)
.L_10:
        /*000c*/ 	.word	0x00000000
        /*0010*/ 	.short	0x0003
        /*0012*/ 	.short	0x0014
        /*0014*/ 	.byte	0x00, 0xf0, 0x11, 0x00


	//----- nvinfo : EIATTR_KPARAM_INFO
	.align		4
.L_11:
        /*0018*/ 	.byte	0x04, 0x17
        /*001a*/ 	.short	(.L_13 - .L_12)
.L_12:
        /*001c*/ 	.word	0x00000000
        /*0020*/ 	.short	0x0002
        /*0022*/ 	.short	0x0010
        /*0024*/ 	.byte	0x00, 0xf0, 0x11, 0x00


	//----- nvinfo : EIATTR_KPARAM_INFO
	.align		4
.L_13:
        /*0028*/ 	.byte	0x04, 0x17
        /*002a*/ 	.short	(.L_15 - .L_14)
.L_14:
        /*002c*/ 	.word	0x00000000
        /*0030*/ 	.short	0x0001
        /*0032*/ 	.short	0x0008
        /*0034*/ 	.byte	0x00, 0xf5, 0x21, 0x00


	//----- nvinfo : EIATTR_KPARAM_INFO
	.align		4
.L_15:
        /*0038*/ 	.byte	0x04, 0x17
        /*003a*/ 	.short	(.L_17 - .L_16)
.L_16:
        /*003c*/ 	.word	0x00000000
        /*0040*/ 	.short	0x0000
        /*0042*/ 	.short	0x0000
        /*0044*/ 	.byte	0x00, 0xf5, 0x21, 0x00


	//----- nvinfo : EIATTR_SPARSE_MMA_MASK
	.align		4
.L_17:
        /*0048*/ 	.byte	0x03, 0x50
        /*004a*/ 	.short	0x0000


	//----- nvinfo : EIATTR_MAXREG_COUNT
	.align		4
        /*004c*/ 	.byte	0x03, 0x1b
        /*004e*/ 	.short	0x00ff


	//----- nvinfo : EIATTR_NUM_BARRIERS
	.align		4
        /*0050*/ 	.byte	0x02, 0x4c
        /*0052*/ 	.byte	0x01
	.zero		1


	//----- nvinfo : EIATTR_MERCURY_ISA_VERSION
	.align		4
        /*0054*/ 	.byte	0x03, 0x5f
        /*0056*/ 	.short	0x0101


	//----- nvinfo : EIATTR_COOP_GROUP_MASK_REGIDS
	.align		4
        /*0058*/ 	.byte	0x04, 0x29
        /*005a*/ 	.short	(.L_19 - .L_18)


	//   ....[0]....
.L_18:
        /*005c*/ 	.word	0xffffffff


	//   ....[1]....
        /*0060*/ 	.word	0xffffffff


	//   ....[2]....
        /*0064*/ 	.word	0xffffffff


	//   ....[3]....
        /*0068*/ 	.word	0xffffffff


	//   ....[4]....
        /*006c*/ 	.word	0xffffffff


	//   ....[5]....
        /*0070*/ 	.word	0xffffffff


	//   ....[6]....
        /*0074*/ 	.word	0xffffffff


	//   ....[7]....
        /*0078*/ 	.word	0xffffffff


	//   ....[8]....
        /*007c*/ 	.word	0xffffffff


	//   ....[9]....
        /*0080*/ 	.word	0xffffffff


	//----- nvinfo : EIATTR_COOP_GROUP_INSTR_OFFSETS
	.align		4
.L_19:
        /*0084*/ 	.byte	0x04, 0x28
        /*0086*/ 	.short	(.L_21 - .L_20)


	//   ....[0]....
.L_20:
        /*0088*/ 	.word	0x00000850


	//   ....[1]....
        /*008c*/ 	.word	0x00000890


	//   ....[2]....
        /*0090*/ 	.word	0x000008b0


	//   ....[3]....
        /*0094*/ 	.word	0x000008d0


	//   ....[4]....
        /*0098*/ 	.word	0x000008f0


	//   ....[5]....
        /*009c*/ 	.word	0x00001960


	//   ....[6]....
        /*00a0*/ 	.word	0x000019a0


	//   ....[7]....
        /*00a4*/ 	.word	0x000019c0


	//   ....[8]....
        /*00a8*/ 	.word	0x000019e0


	//   ....[9]....
        /*00ac*/ 	.word	0x00001a00


	//----- nvinfo : EIATTR_VRC_CTA_INIT_COUNT
	.align		4
.L_21:
        /*00b0*/ 	.byte	0x02, 0x4a
	.zero		1
	.zero		1


	//----- nvinfo : EIATTR_EXIT_INSTR_OFFSETS
	.align		4
        /*00b4*/ 	.byte	0x04, 0x1c
        /*00b6*/ 	.short	(.L_23 - .L_22)


	//   ....[0]....
.L_22:
        /*00b8*/ 	.word	0x00000060


	//   ....[1]....
        /*00bc*/ 	.word	0x000038d0


	//----- nvinfo : EIATTR_CRS_STACK_SIZE
	.align		4
.L_23:
        /*00c0*/ 	.byte	0x04, 0x1e
        /*00c2*/ 	.short	(.L_25 - .L_24)
.L_24:
        /*00c4*/ 	.word	0x00000000


	//----- nvinfo : EIATTR_CBANK_PARAM_SIZE
	.align		4
.L_25:
        /*00c8*/ 	.byte	0x03, 0x19
        /*00ca*/ 	.short	0x0018


	//----- nvinfo : EIATTR_PARAM_CBANK
	.align		4
        /*00cc*/ 	.byte	0x04, 0x0a
        /*00ce*/ 	.short	(.L_27 - .L_26)
	.align		4
.L_26:
        /*00d0*/ 	.word	index@(.nv.constant0._Z7softmaxPfS_ii)
        /*00d4*/ 	.short	0x0380
        /*00d6*/ 	.short	0x0018


	//----- nvinfo : EIATTR_SW_WAR
	.align		4
.L_27:
        /*00d8*/ 	.byte	0x04, 0x36
        /*00da*/ 	.short	(.L_29 - .L_28)
.L_28:
        /*00dc*/ 	.word	0x00000008
.L_29:


//--------------------- .nv.callgraph             --------------------------
	.section	.nv.callgraph,"",@"SHT_CUDA_CALLGRAPH"
	.align	4
	.sectionentsize	8
	.align		4
        /*0000*/ 	.word	0x00000000
	.align		4
        /*0004*/ 	.word	0xffffffff
	.align		4
        /*0008*/ 	.word	0x00000000
	.align		4
        /*000c*/ 	.word	0xfffffffe
	.align		4
        /*0010*/ 	.word	0x00000000
	.align		4
        /*0014*/ 	.word	0xfffffffd
	.align		4
        /*0018*/ 	.word	0x00000000
	.align		4
        /*001c*/ 	.word	0xfffffffc


//--------------------- .text._Z7softmaxPfS_ii    --------------------------
	.section	.text._Z7softmaxPfS_ii,"ax",@progbits
	.align	128
        .global         _Z7softmaxPfS_ii
        .type           _Z7softmaxPfS_ii,@function
        .size           _Z7softmaxPfS_ii,(.L_x_89 - _Z7softmaxPfS_ii)
        .other          _Z7softmaxPfS_ii,@"STO_CUDA_ENTRY STV_DEFAULT"
_Z7softmaxPfS_ii:
.text._Z7softmaxPfS_ii:
[----:B------:R-:W-:Y:S08]  /*0000*/  LDC R1, c[0x0][0x37c] ;  /* 0x0000df00ff017b82 */ /* 0x000ff00000000800 */
[----:B------:R-:W0:Y:S01]  /*0010*/  S2UR UR4, SR_CTAID.X ;  /* 0x00000000000479c3 */ /* 0x000e220000002500 */
[----:B------:R-:W0:Y:S07]  /*0020*/  LDCU UR6, c[0x0][0x364] ;  /* 0x00006c80ff0677ac */ /* 0x000e2e0008000800 */
[----:B------:R-:W1:Y:S01]  /*0030*/  LDC R0, c[0x0][0x390] ;  /* 0x0000e400ff007b82 */ /* 0x000e620000000800 */
[----:B0-----:R-:W-:-:S06]  /*0040*/  UIMAD UR4, UR4, UR6, URZ ;  /* 0x00000006040472a4 */ /* 0x001fcc000f8e02ff */
[----:B-1----:R-:W-:-:S13]  /*0050*/  ISETP.LE.AND P0, PT, R0, UR4, PT ;  /* 0x0000000400007c0c */ /* 0x002fda000bf03270 */
[----:B------:R-:W-:Y:S05]  /*0060*/  @P0 EXIT ;  /* 0x000000000000094d */ /* 0x000fea0003800000 */
[----:B------:R-:W0:Y:S01]  /*0070*/  LDC R22, c[0x0][0x360] ;  /* 0x0000d800ff167b82 */ /* 0x000e220000000800 */
[----:B------:R-:W1:Y:S01]  /*0080*/  S2R R25, SR_TID.X ;  /* 0x0000000000197919 */ /* 0x000e620000002100 */
[----:B------:R-:W2:Y:S01]  /*0090*/  LDCU UR7, c[0x0][0x394] ;  /* 0x00007280ff0777ac */ /* 0x000ea20008000800 */
[----:B------:R-:W3:Y:S01]  /*00a0*/  S2R R20, SR_TID.Y ;  /* 0x0000000000147919 */ /* 0x000ee20000002200 */
[----:B------:R-:W4:Y:S01]  /*00b0*/  LDCU.64 UR8, c[0x0][0x358] ;  /* 0x00006b00ff0877ac */ /* 0x000f220008000a00 */
[----:B--2---:R-:W-:Y:S01]  /*00c0*/  USHF.R.S32.HI UR5, URZ, 0x1f, UR7 ;  /* 0x0000001fff057899 */ /* 0x004fe20008011407 */
[----:B0-----:R-:W0:Y:S03]  /*00d0*/  I2F.U32.RP R0, R22 ;  /* 0x0000001600007306 */ /* 0x001e260000209000 */
[----:B------:R-:W-:Y:S01]  /*00e0*/  ULEA.HI UR5, UR5, UR7, URZ, 0x2 ;  /* 0x0000000705057291 */ /* 0x000fe2000f8f10ff */
[----:B------:R-:W-:Y:S01]  /*00f0*/  ISETP.NE.U32.AND P2, PT, R22, RZ, PT ;  /* 0x000000ff1600720c */ /* 0x000fe20003f45070 */
[----:B------:R-:W2:Y:S02]  /*0100*/  LDCU UR7, c[0x0][0x370] ;  /* 0x00006e00ff0777ac */ /* 0x000ea40008000800 */
[----:B------:R-:W-:Y:S01]  /*0110*/  USHF.R.S32.HI UR5, URZ, 0x2, UR5 ;  /* 0x00000002ff057899 */ /* 0x000fe20008011405 */
[----:B-1----:R-:W-:-:S05]  /*0120*/  IADD3 R23, PT, PT, R25, R22, RZ ;  /* 0x0000001619177210 */ /* 0x002fca0007ffe0ff */
[C---:B------:R-:W-:Y:S01]  /*0130*/  ISETP.GE.AND P3, PT, R23.reuse, UR5, PT ;  /* 0x0000000517007c0c */ /* 0x040fe2000bf66270 */
[----:B0-----:R-:W0:Y:S01]  /*0140*/  MUFU.RCP R0, R0 ;  /* 0x0000000000007308 */ /* 0x001e220000001000 */
[-C--:B------:R-:W-:Y:S02]  /*0150*/  IADD3 R19, PT, PT, R23, R22.reuse, RZ ;  /* 0x0000001617137210 */ /* 0x080fe40007ffe0ff */
[----:B------:R-:W-:Y:S02]  /*0160*/  SEL R18, RZ, 0x1, P3 ;  /* 0x00000001ff127807 */ /* 0x000fe40001800000 */
[----:B------:R-:W-:Y:S01]  /*0170*/  IADD3 R11, PT, PT, R19, R22, RZ ;  /* 0x00000016130b7210 */ /* 0x000fe20007ffe0ff */
[----:B--2---:R-:W-:Y:S01]  /*0180*/  UIMAD UR6, UR6, UR7, URZ ;  /* 0x00000007060672a4 */ /* 0x004fe2000f8e02ff */
[----:B------:R-:W-:Y:S02]  /*0190*/  SEL R10, RZ, 0xffffffff, P3 ;  /* 0xffffffffff0a7807 */ /* 0x000fe40001800000 */
[----:B0-----:R-:W-:-:S02]  /*01a0*/  IADD3 R2, PT, PT, R0, 0xffffffe, RZ ;  /* 0x0ffffffe00027810 */ /* 0x001fc40007ffe0ff */
[----:B------:R-:W-:Y:S02]  /*01b0*/  VIMNMX R0, PT, PT, R23, UR5, !PT ;  /* 0x0000000517007c48 */ /* 0x000fe4000ffe0100 */
[----:B------:R0:W1:Y:S02]  /*01c0*/  F2I.FTZ.U32.TRUNC.NTZ R3, R2 ;  /* 0x0000000200037305 */ /* 0x000064000021f000 */
[----:B0-----:R-:W-:Y:S01]  /*01d0*/  HFMA2 R2, -RZ, RZ, 0, 0 ;  /* 0x00000000ff027431 */ /* 0x001fe200000001ff */
[----:B-1----:R-:W-:-:S05]  /*01e0*/  IADD3 R5, PT, PT, RZ, -R3, RZ ;  /* 0x80000003ff057210 */ /* 0x002fca0007ffe0ff */
[----:B------:R-:W-:-:S04]  /*01f0*/  IMAD R5, R5, R22, RZ ;  /* 0x0000001605057224 */ /* 0x000fc800078e02ff */
[----:B------:R-:W-:Y:S01]  /*0200*/  IMAD.HI.U32 R2, R3, R5, R2 ;  /* 0x0000000503027227 */ /* 0x000fe200078e0002 */
[----:B------:R-:W-:-:S05]  /*0210*/  IADD3 R3, PT, PT, R0, -R23, -R18 ;  /* 0x8000001700037210 */ /* 0x000fca0007ffe812 */
[----:B------:R-:W-:-:S05]  /*0220*/  IMAD.HI.U32 R21, R2, R3, RZ ;  /* 0x0000000302157227 */ /* 0x000fca00078e00ff */
[----:B------:R-:W-:-:S05]  /*0230*/  IADD3 R0, PT, PT, -R21, RZ, RZ ;  /* 0x000000ff15007210 */ /* 0x000fca0007ffe1ff */
[----:B------:R-:W-:-:S05]  /*0240*/  IMAD R3, R22, R0, R3 ;  /* 0x0000000016037224 */ /* 0x000fca00078e0203 */
[----:B------:R-:W-:-:S13]  /*0250*/  ISETP.GE.U32.AND P0, PT, R3, R22, PT ;  /* 0x000000160300720c */ /* 0x000fda0003f06070 */
[-C--:B------:R-:W-:Y:S02]  /*0260*/  @P0 IADD3 R3, PT, PT, R3, -R22.reuse, RZ ;  /* 0x8000001603030210 */ /* 0x080fe40007ffe0ff */
[----:B------:R-:W-:Y:S02]  /*0270*/  @P0 IADD3 R21, PT, PT, R21, 0x1, RZ ;  /* 0x0000000115150810 */ /* 0x000fe40007ffe0ff */
[----:B------:R-:W-:-:S13]  /*0280*/  ISETP.GE.U32.AND P1, PT, R3, R22, PT ;  /* 0x000000160300720c */ /* 0x000fda0003f26070 */
[----:B------:R-:W-:Y:S02]  /*0290*/  @P1 IADD3 R21, PT, PT, R21, 0x1, RZ ;  /* 0x0000000115151810 */ /* 0x000fe40007ffe0ff */
[----:B------:R-:W-:-:S04]  /*02a0*/  @!P2 LOP3.LUT R21, RZ, R22, RZ, 0x33, !PT ;  /* 0x00000016ff15a212 */ /* 0x000fc800078e33ff */
[----:B------:R-:W-:-:S04]  /*02b0*/  IADD3 R18, PT, PT, R18, R21, RZ ;  /* 0x0000001512127210 */ /* 0x000fc80007ffe0ff */
[----:B---34-:R-:W-:-:S07]  /*02c0*/  LOP3.LUT R9, R18, 0x3, RZ, 0xc0, !PT ;  /* 0x0000000312097812 */ /* 0x018fce00078ec0ff */
.L_x_76:
[----:B------:R-:W-:Y:S01]  /*02d0*/  ISETP.GE.AND P0, PT, R25, UR5, PT ;  /* 0x0000000519007c0c */ /* 0x000fe2000bf06270 */
[----:B------:R-:W-:Y:S01]  /*02e0*/  BSSY.RECONVERGENT B0, `(.L_x_0) ;  /* 0x0000056000007945 */ /* 0x000fe20003800200 */
[----:B------:R-:W-:-:S11]  /*02f0*/  MOV R8, RZ ;  /* 0x000000ff00087202 */ /* 0x000fd60000000f00 */
[----:B0-----:R-:W-:Y:S05]  /*0300*/  @P0 BRA `(.L_x_1) ;  /* 0x00000004004c0947 */ /* 0x001fea0003800000 */
[----:B------:R-:W0:Y:S01]  /*0310*/  LDCU UR7, c[0x0][0x394] ;  /* 0x00007280ff0777ac */ /* 0x000e220008000800 */
[----:B------:R-:W-:Y:S01]  /*0320*/  ISETP.NE.AND P1, PT, R9, 0x3, PT ;  /* 0x000000030900780c */ /* 0x000fe20003f25270 */
[----:B------:R-:W-:Y:S01]  /*0330*/  BSSY.RECONVERGENT B1, `(.L_x_2) ;  /* 0x0000026000017945 */ /* 0x000fe20003800200 */
[----:B------:R-:W-:Y:S02]  /*0340*/  IADD3 R0, PT, PT, R20, UR4, RZ ;  /* 0x0000000414007c10 */ /* 0x000fe4000fffe0ff */
[----:B------:R-:W-:Y:S02]  /*0350*/  ISETP.GE.U32.AND P2, PT, R18, 0x3, PT ;  /* 0x000000031200780c */ /* 0x000fe40003f46070 */
[----:B------:R-:W-:Y:S02]  /*0360*/  MOV R8, RZ ;  /* 0x000000ff00087202 */ /* 0x000fe40000000f00 */
[----:B------:R-:W-:Y:S01]  /*0370*/  MOV R15, R25 ;  /* 0x00000019000f7202 */ /* 0x000fe20000000f00 */
[----:B0-----:R-:W-:-:S04]  /*0380*/  IMAD R0, R0, UR7, RZ ;  /* 0x0000000700007c24 */ /* 0x001fc8000f8e02ff */
[----:B------:R-:W-:Y:S05]  /*0390*/  @!P1 BRA `(.L_x_3) ;  /* 0x00000000007c9947 */ /* 0x000fea0003800000 */
[----:B------:R-:W0:Y:S01]  /*03a0*/  LDC.64 R2, c[0x0][0x380] ;  /* 0x0000e000ff027b82 */ /* 0x000e220000000a00 */
[----:B------:R-:W-:-:S05]  /*03b0*/  LEA R5, R25, R0, 0x2 ;  /* 0x0000000019057211 */ /* 0x000fca00078e10ff */
[----:B0-----:R-:W-:-:S05]  /*03c0*/  IMAD.WIDE R4, R5, 0x4, R2 ;  /* 0x0000000405047825 */ /* 0x001fca00078e0202 */
[----:B------:R-:W2:Y:S04]  /*03d0*/  LDG.E R6, desc[UR8][R4.64] ;  /* 0x0000000804067981 */ /* 0x000ea8000c1e1900 */
[----:B------:R-:W2:Y:S04]  /*03e0*/  LDG.E R7, desc[UR8][R4.64+0x4] ;  /* 0x0000040804077981 */ /* 0x000ea8000c1e1900 */
[----:B------:R-:W3:Y:S04]  /*03f0*/  LDG.E R13, desc[UR8][R4.64+0x8] ;  /* 0x00000808040d7981 */ /* 0x000ee8000c1e1900 */
[----:B------:R-:W3:Y:S01]  /*0400*/  LDG.E R8, desc[UR8][R4.64+0xc] ;  /* 0x00000c0804087981 */ /* 0x000ee2000c1e1900 */
[----:B------:R-:W-:-:S02]  /*0410*/  ISETP.NE.AND P1, PT, R9, RZ, PT ;  /* 0x000000ff0900720c */ /* 0x000fc40003f25270 */
[----:B------:R-:W-:Y:S02]  /*0420*/  MOV R15, R23 ;  /* 0x00000017000f7202 */ /* 0x000fe40000000f00 */
[----:B--2---:R-:W-:-:S04]  /*0430*/  FMNMX3 R6, R6, RZ, R7, !PT ;  /* 0x000000ff06067276 */ /* 0x004fc80007800007 */
[----:B---3--:R-:W-:-:S05]  /*0440*/  FMNMX3 R8, R13, R6, R8, !PT ;  /* 0x000000060d087276 */ /* 0x008fca0007800008 */
[----:B------:R-:W-:Y:S05]  /*0450*/  @!P1 BRA `(.L_x_3) ;  /* 0x00000000004c9947 */ /* 0x000fea0003800000 */
[----:B------:R-:W-:Y:S02]  /*0460*/  ISETP.NE.AND P1, PT, R9, 0x1, PT ;  /* 0x000000010900780c */ /* 0x000fe40003f25270 */
[----:B------:R-:W-:-:S05]  /*0470*/  LEA R5, R23, R0, 0x2 ;  /* 0x0000000017057211 */ /* 0x000fca00078e10ff */
[----:B------:R-:W-:-:S05]  /*0480*/  IMAD.WIDE R4, R5, 0x4, R2 ;  /* 0x0000000405047825 */ /* 0x000fca00078e0202 */
[----:B------:R-:W2:Y:S01]  /*0490*/  LDG.E R7, desc[UR8][R4.64] ;  /* 0x0000000804077981 */ /* 0x000ea2000c1e1900 */
[----:B------:R-:W-:-:S03]  /*04a0*/  @P1 LEA R13, R19, R0, 0x2 ;  /* 0x00000000130d1211 */ /* 0x000fc600078e10ff */
[----:B------:R-:W2:Y:S02]  /*04b0*/  LDG.E R6, desc[UR8][R4.64+0x4] ;  /* 0x0000040804067981 */ /* 0x000ea4000c1e1900 */
[----:B------:R-:W-:Y:S02]  /*04c0*/  @P1 IMAD.WIDE R2, R13, 0x4, R2 ;  /* 0x000000040d021825 */ /* 0x000fe400078e0202 */
[----:B------:R-:W3:Y:S04]  /*04d0*/  LDG.E R13, desc[UR8][R4.64+0x8] ;  /* 0x00000808040d7981 */ /* 0x000ee8000c1e1900 */
[----:B------:R-:W3:Y:S04]  /*04e0*/  LDG.E R12, desc[UR8][R4.64+0xc] ;  /* 0x00000c08040c7981 */ /* 0x000ee8000c1e1900 */
[----:B------:R-:W4:Y:S04]  /*04f0*/  @P1 LDG.E R17, desc[UR8][R2.64] ;  /* 0x0000000802111981 */ /* 0x000f28000c1e1900 */
[----:B------:R-:W4:Y:S04]  /*0500*/  @P1 LDG.E R14, desc[UR8][R2.64+0x4] ;  /* 0x00000408020e1981 */ /* 0x000f28000c1e1900 */
[----:B------:R-:W5:Y:S04]  /*0510*/  @P1 LDG.E R27, desc[UR8][R2.64+0x8] ;  /* 0x00000808021b1981 */ /* 0x000f68000c1e1900 */
[----:B------:R-:W5:Y:S01]  /*0520*/  @P1 LDG.E R16, desc[UR8][R2.64+0xc] ;  /* 0x00000c0802101981 */ /* 0x000f62000c1e1900 */
[----:B------:R-:W-:-:S02]  /*0530*/  MOV R15, R19 ;  /* 0x00000013000f7202 */ /* 0x000fc40000000f00 */
[----:B------:R-:W-:Y:S02]  /*0540*/  @P1 MOV R15, R11 ;  /* 0x0000000b000f1202 */ /* 0x000fe40000000f00 */
[----:B--2---:R-:W-:-:S04]  /*0550*/  FMNMX3 R6, R7, R8, R6, !PT ;  /* 0x0000000807067276 */ /* 0x004fc80007800006 */
[----:B---3--:R-:W-:-:S04]  /*0560*/  FMNMX3 R8, R13, R6, R12, !PT ;  /* 0x000000060d087276 */ /* 0x008fc8000780000c */
[----:B----4-:R-:W-:-:S04]  /*0570*/  @P1 FMNMX3 R14, R17, R8, R14, !PT ;  /* 0x00000008110e1276 */ /* 0x010fc8000780000e */
[----:B-----5:R-:W-:-:S07]  /*0580*/  @P1 FMNMX3 R8, R27, R14, R16, !PT ;  /* 0x0000000e1b081276 */ /* 0x020fce0007800010 */
.L_x_3:
[----:B------:R-:W-:Y:S05]  /*0590*/  BSYNC.RECONVERGENT B1 ;  /* 0x0000000000017941 */ /* 0x000fea0003800200 */
.L_x_2:
[----:B------:R-:W-:Y:S05]  /*05a0*/  @!P2 BRA `(.L_x_1) ;  /* 0x0000000000a4a947 */ /* 0x000fea0003800000 */
[C---:B------:R-:W-:Y:S02]  /*05b0*/  LEA R17, R15.reuse, R0, 0x2 ;  /* 0x000000000f117211 */ /* 0x040fe400078e10ff */
[----:B------:R-:W-:-:S03]  /*05c0*/  IADD3 R27, PT, PT, R15, R22, RZ ;  /* 0x000000160f1b7210 */ /* 0x000fc60007ffe0ff */
[C---:B------:R-:W-:Y:S01]  /*05d0*/  IMAD R29, R22.reuse, 0xc, R17 ;  /* 0x0000000c161d7824 */ /* 0x040fe200078e0211 */
[----:B------:R-:W-:Y:S02]  /*05e0*/  LEA R27, R27, R0, 0x2 ;  /* 0x000000001b1b7211 */ /* 0x000fe400078e10ff */
[----:B------:R-:W-:-:S07]  /*05f0*/  LEA R0, R22, R17, 0x3 ;  /* 0x0000001116007211 */ /* 0x000fce00078e18ff */
.L_x_4:
[----:B------:R-:W0:Y:S02]  /*0600*/  LDC.64 R2, c[0x0][0x380] ;  /* 0x0000e000ff027b82 */ /* 0x000e240000000a00 */
[----:B0-----:R-:W-:-:S05]  /*0610*/  IMAD.WIDE R6, R17, 0x4, R2 ;  /* 0x0000000411067825 */ /* 0x001fca00078e0202 */
[----:B------:R-:W2:Y:S04]  /*0620*/  LDG.E R5, desc[UR8][R6.64] ;  /* 0x0000000806057981 */ /* 0x000ea8000c1e1900 */
[----:B------:R-:W2:Y:S01]  /*0630*/  LDG.E R14, desc[UR8][R6.64+0x4] ;  /* 0x00000408060e7981 */ /* 0x000ea2000c1e1900 */
[----:B------:R-:W-:-:S03]  /*0640*/  IMAD.WIDE R12, R27, 0x4, R2 ;  /* 0x000000041b0c7825 */ /* 0x000fc600078e0202 */
[----:B------:R-:W3:Y:S04]  /*0650*/  LDG.E R4, desc[UR8][R6.64+0x8] ;  /* 0x0000080806047981 */ /* 0x000ee8000c1e1900 */
[----:B------:R-:W3:Y:S04]  /*0660*/  LDG.E R26, desc[UR8][R6.64+0xc] ;  /* 0x00000c08061a7981 */ /* 0x000ee8000c1e1900 */
[----:B------:R-:W4:Y:S04]  /*0670*/  LDG.E R24, desc[UR8][R12.64] ;  /* 0x000000080c187981 */ /* 0x000f28000c1e1900 */
[----:B------:R-:W4:Y:S01]  /*0680*/  LDG.E R16, desc[UR8][R12.64+0x4] ;  /* 0x000004080c107981 */ /* 0x000f22000c1e1900 */
[----:B--2---:R-:W-:-:S03]  /*0690*/  FMNMX3 R5, R5, R8, R14, !PT ;  /* 0x0000000805057276 */ /* 0x004fc6000780000e */
[----:B------:R-:W2:Y:S04]  /*06a0*/  LDG.E R8, desc[UR8][R12.64+0x8] ;  /* 0x000008080c087981 */ /* 0x000ea8000c1e1900 */
[----:B------:R-:W2:Y:S01]  /*06b0*/  LDG.E R14, desc[UR8][R12.64+0xc] ;  /* 0x00000c080c0e7981 */ /* 0x000ea2000c1e1900 */
[----:B---3--:R-:W-:Y:S01]  /*06c0*/  FMNMX3 R26, R4, R5, R26, !PT ;  /* 0x00000005041a7276 */ /* 0x008fe2000780001a */
[----:B------:R-:W-:-:S05]  /*06d0*/  IMAD.WIDE R4, R0, 0x4, R2 ;  /* 0x0000000400047825 */ /* 0x000fca00078e0202 */
[----:B------:R-:W3:Y:S01]  /*06e0*/  LDG.E R6, desc[UR8][R4.64+0x4] ;  /* 0x0000040804067981 */ /* 0x000ee2000c1e1900 */
[----:B----4-:R-:W-:-:S03]  /*06f0*/  FMNMX3 R26, R24, R26, R16, !PT ;  /* 0x0000001a181a7276 */ /* 0x010fc60007800010 */
[----:B------:R-:W3:Y:S01]  /*0700*/  LDG.E R16, desc[UR8][R4.64] ;  /* 0x0000000804107981 */ /* 0x000ee2000c1e1900 */
[----:B------:R-:W-:-:S03]  /*0710*/  IMAD.WIDE R2, R29, 0x4, R2 ;  /* 0x000000041d027825 */ /* 0x000fc600078e0202 */
[----:B------:R-:W4:Y:S04]  /*0720*/  LDG.E R7, desc[UR8][R4.64+0x8] ;  /* 0x0000080804077981 */ /* 0x000f28000c1e1900 */
[----:B------:R-:W4:Y:S04]  /*0730*/  LDG.E R24, desc[UR8][R4.64+0xc] ;  /* 0x00000c0804187981 */ /* 0x000f28000c1e1900 */
[----:B------:R-:W5:Y:S04]  /*0740*/  LDG.E R13, desc[UR8][R2.64+0x4] ;  /* 0x00000408020d7981 */ /* 0x000f68000c1e1900 */
[----:B------:R-:W5:Y:S01]  /*0750*/  LDG.E R12, desc[UR8][R2.64+0x8] ;  /* 0x00000808020c7981 */ /* 0x000f62000c1e1900 */
[----:B--2---:R-:W-:-:S03]  /*0760*/  FMNMX3 R8, R8, R26, R14, !PT ;  /* 0x0000001a08087276 */ /* 0x004fc6000780000e */
[----:B------:R-:W5:Y:S04]  /*0770*/  LDG.E R14, desc[UR8][R2.64] ;  /* 0x00000008020e7981 */ /* 0x000f68000c1e1900 */
[----:B------:R-:W2:Y:S01]  /*0780*/  LDG.E R26, desc[UR8][R2.64+0xc] ;  /* 0x00000c08021a7981 */ /* 0x000ea2000c1e1900 */
[----:B------:R-:W-:-:S04]  /*0790*/  LEA R15, R22, R15, 0x2 ;  /* 0x0000000f160f7211 */ /* 0x000fc800078e10ff */
[----:B------:R-:W-:Y:S02]  /*07a0*/  ISETP.GE.AND P1, PT, R15, UR5, PT ;  /* 0x000000050f007c0c */ /* 0x000fe4000bf26270 */
[----:B---3--:R-:W-:-:S04]  /*07b0*/  FMNMX3 R6, R16, R8, R6, !PT ;  /* 0x0000000810067276 */ /* 0x008fc80007800006 */
[----:B----4-:R-:W-:Y:S02]  /*07c0*/  FMNMX3 R6, R7, R6, R24, !PT ;  /* 0x0000000607067276 */ /* 0x010fe40007800018 */
[C---:B------:R-:W-:Y:S02]  /*07d0*/  LEA R17, R22.reuse, R17, 0x4 ;  /* 0x0000001116117211 */ /* 0x040fe400078e20ff */
[C---:B------:R-:W-:Y:S02]  /*07e0*/  LEA R27, R22.reuse, R27, 0x4 ;  /* 0x0000001b161b7211 */ /* 0x040fe400078e20ff */
[C---:B------:R-:W-:Y:S02]  /*07f0*/  LEA R29, R22.reuse, R29, 0x4 ;  /* 0x0000001d161d7211 */ /* 0x040fe400078e20ff */
[----:B------:R-:W-:Y:S02]  /*0800*/  LEA R0, R22, R0, 0x4 ;  /* 0x0000000016007211 */ /* 0x000fe400078e20ff */
[----:B-----5:R-:W-:-:S04]  /*0810*/  FMNMX3 R6, R14, R6, R13, !PT ;  /* 0x000000060e067276 */ /* 0x020fc8000780000d */
[----:B--2---:R-:W-:Y:S01]  /*0820*/  FMNMX3 R8, R12, R6, R26, !PT ;  /* 0x000000060c087276 */ /* 0x004fe2000780001a */
[----:B------:R-:W-:Y:S06]  /*0830*/  @!P1 BRA `(.L_x_4) ;  /* 0xfffffffc00709947 */ /* 0x000fec000383ffff */
.L_x_1:
[----:B------:R-:W-:Y:S05]  /*0840*/  BSYNC.RECONVERGENT B0 ;  /* 0x0000000000007941 */ /* 0x000fea0003800200 */
.L_x_0:
[----:B------:R-:W0:Y:S01]  /*0850*/  SHFL.BFLY PT, R3, R8, 0x10, 0x1f ;  /* 0x0e001f0008037f89 */ /* 0x000e2200000e0000 */
[----:B------:R-:W-:Y:S01]  /*0860*/  BSSY.RECONVERGENT B0, `(.L_x_5) ;  /* 0x00000ab000007945 */ /* 0x000fe20003800200 */
[----:B------:R-:W-:Y:S01]  /*0870*/  BAR.SYNC.DEFER_BLOCKING 0x0 ;  /* 0x0000000000007b1d */ /* 0x000fe20000010000 */
[----:B0-----:R-:W-:-:S05]  /*0880*/  FMNMX R3, R3, R8, !PT ;  /* 0x0000000803037209 */ /* 0x001fca0007800000 */
[----:B------:R-:W0:Y:S02]  /*0890*/  SHFL.BFLY PT, R0, R3, 0x8, 0x1f ;  /* 0x0d001f0003007f89 */ /* 0x000e2400000e0000 */
[----:B0-----:R-:W-:-:S05]  /*08a0*/  FMNMX R2, R3, R0, !PT ;  /* 0x0000000003027209 */ /* 0x001fca0007800000 */
[----:B------:R-:W0:Y:S02]  /*08b0*/  SHFL.BFLY PT, R5, R2, 0x4, 0x1f ;  /* 0x0c801f0002057f89 */ /* 0x000e2400000e0000 */
[----:B0-----:R-:W-:-:S05]  /*08c0*/  FMNMX R5, R2, R5, !PT ;  /* 0x0000000502057209 */ /* 0x001fca0007800000 */
[----:B------:R-:W0:Y:S02]  /*08d0*/  SHFL.BFLY PT, R0, R5, 0x2, 0x1f ;  /* 0x0c401f0005007f89 */ /* 0x000e2400000e0000 */
[----:B0-----:R-:W-:-:S05]  /*08e0*/  FMNMX R4, R5, R0, !PT ;  /* 0x0000000005047209 */ /* 0x001fca0007800000 */
[----:B------:R-:W0:Y:S02]  /*08f0*/  SHFL.BFLY PT, R7, R4, 0x1, 0x1f ;  /* 0x0c201f0004077f89 */ /* 0x000e2400000e0000 */
[----:B0-----:R-:W-:Y:S01]  /*0900*/  FMNMX R0, R4, R7, !PT ;  /* 0x0000000704007209 */ /* 0x001fe20007800000 */
[----:B------:R-:W-:Y:S06]  /*0910*/  @P0 BRA `(.L_x_6) ;  /* 0x00000008007c0947 */ /* 0x000fec0003800000 */
[----:B------:R-:W0:Y:S01]  /*0920*/  LDCU UR7, c[0x0][0x394] ;  /* 0x00007280ff0777ac */ /* 0x000e220008000800 */
[----:B------:R-:W1:Y:S01]  /*0930*/  LDC.64 R2, c[0x0][0x380] ;  /* 0x0000e000ff027b82 */ /* 0x000e620000000a00 */
[----:B------:R-:W-:Y:S01]  /*0940*/  LOP3.LUT P1, RZ, R18, 0x1, RZ, 0xc0, !PT ;  /* 0x0000000112ff7812 */ /* 0x000fe2000782c0ff */
[----:B------:R-:W-:Y:S01]  /*0950*/  BSSY.RECONVERGENT B1, `(.L_x_7) ;  /* 0x0000038000017945 */ /* 0x000fe20003800200 */
[----:B------:R-:W-:Y:S02]  /*0960*/  IADD3 R8, PT, PT, R20, UR4, RZ ;  /* 0x0000000414087c10 */ /* 0x000fe4000fffe0ff */
[----:B------:R-:W-:Y:S02]  /*0970*/  ISETP.NE.AND P2, PT, R21, R10, PT ;  /* 0x0000000a1500720c */ /* 0x000fe40003f45270 */
[----:B------:R-:W-:Y:S01]  /*0980*/  MOV R13, R25 ;  /* 0x00000019000d7202 */ /* 0x000fe20000000f00 */
[----:B0-----:R-:W-:-:S06]  /*0990*/  IMAD R8, R8, UR7, RZ ;  /* 0x0000000708087c24 */ /* 0x001fcc000f8e02ff */
[----:B------:R-:W-:Y:S05]  /*09a0*/  @P1 BRA `(.L_x_8) ;  /* 0x0000000000c81947 */ /* 0x000fea0003800000 */
[----:B------:R-:W0:Y:S01]  /*09b0*/  LDC.64 R4, c[0x0][0x380] ;  /* 0x0000e000ff047b82 */ /* 0x000e220000000a00 */
[----:B------:R-:W-:-:S05]  /*09c0*/  LEA R7, R25, R8, 0x2 ;  /* 0x0000000819077211 */ /* 0x000fca00078e10ff */
[----:B0-----:R-:W-:-:S05]  /*09d0*/  IMAD.WIDE R4, R7, 0x4, R4 ;  /* 0x0000000407047825 */ /* 0x001fca00078e0204 */
[----:B------:R-:W2:Y:S04]  /*09e0*/  LDG.E R27, desc[UR8][R4.64+0x4] ;  /* 0x00000408041b7981 */ /* 0x000ea8000c1e1900 */
[----:B------:R-:W3:Y:S04]  /*09f0*/  LDG.E R7, desc[UR8][R4.64] ;  /* 0x0000000804077981 */ /* 0x000ee8000c1e1900 */
[----:B------:R-:W4:Y:S04]  /*0a00*/  LDG.E R17, desc[UR8][R4.64+0x8] ;  /* 0x0000080804117981 */ /* 0x000f28000c1e1900 */
[----:B------:R-:W5:Y:S01]  /*0a10*/  LDG.E R15, desc[UR8][R4.64+0xc] ;  /* 0x00000c08040f7981 */ /* 0x000f62000c1e1900 */
[----:B------:R-:W-:Y:S01]  /*0a20*/  HFMA2 R12, -RZ, RZ, 0.96630859375, -0.0022525787353515625 ;  /* 0x3bbb989dff0c7431 */ /* 0x000fe200000001ff */
[----:B------:R-:W-:Y:S01]  /*0a30*/  MOV R13, 0x437c0000 ;  /* 0x437c0000000d7802 */ /* 0x000fe20000000f00 */
[----:B--2---:R-:W-:-:S04]  /*0a40*/  FADD R27, -R0, R27 ;  /* 0x0000001b001b7221 */ /* 0x004fc80000000100 */
[----:B------:R-:W-:Y:S01]  /*0a50*/  FFMA.SAT R16, R27, R12, 0.5 ;  /* 0x3f0000001b107423 */ /* 0x000fe2000000200c */
[----:B---3--:R-:W-:-:S03]  /*0a60*/  FADD R29, -R0, R7 ;  /* 0x00000007001d7221 */ /* 0x008fc60000000100 */
[----:B------:R-:W-:-:S04]  /*0a70*/  FFMA.RM R7, R16, R13, 12582913 ;  /* 0x4b40000110077423 */ /* 0x000fc8000000400d */
[----:B------:R-:W-:Y:S01]  /*0a80*/  FADD R16, R7, -12583039 ;  /* 0xcb40007f07107421 */ /* 0x000fe20000000000 */
[C---:B----4-:R-:W-:Y:S01]  /*0a90*/  FADD R17, -R0.reuse, R17 ;  /* 0x0000001100117221 */ /* 0x050fe20000000100 */
[----:B-----5:R-:W-:Y:S02]  /*0aa0*/  FADD R15, -R0, R15 ;  /* 0x0000000f000f7221 */ /* 0x020fe40000000100 */
[----:B------:R-:W-:Y:S01]  /*0ab0*/  FFMA R16, R27, 1.4426950216293334961, -R16 ;  /* 0x3fb8aa3b1b107823 */ /* 0x000fe20000000810 */
[-C--:B------:R-:W-:Y:S01]  /*0ac0*/  FFMA.SAT R6, R29, R12.reuse, 0.5 ;  /* 0x3f0000001d067423 */ /* 0x080fe2000000200c */
[-C--:B------:R-:W-:Y:S02]  /*0ad0*/  FFMA.SAT R24, R15, R12.reuse, 0.5 ;  /* 0x3f0000000f187423 */ /* 0x080fe4000000200c */
[----:B------:R-:W-:Y:S01]  /*0ae0*/  FFMA R27, R27, 1.925963033500011079e-08, R16 ;  /* 0x32a570601b1b7823 */ /* 0x000fe20000000010 */
[----:B------:R-:W-:Y:S01]  /*0af0*/  FFMA.SAT R16, R17, R12, 0.5 ;  /* 0x3f00000011107423 */ /* 0x000fe2000000200c */
[----:B------:R-:W-:-:S03]  /*0b00*/  FFMA.RM R6, R6, R13, 12582913 ;  /* 0x4b40000106067423 */ /* 0x000fc6000000400d */
[-C--:B------:R-:W-:Y:S01]  /*0b10*/  FFMA.RM R12, R16, R13.reuse, 12582913 ;  /* 0x4b400001100c7423 */ /* 0x080fe2000000400d */
[----:B------:R-:W-:Y:S01]  /*0b20*/  FFMA.RM R13, R24, R13, 12582913 ;  /* 0x4b400001180d7423 */ /* 0x000fe2000000400d */
[----:B------:R-:W-:Y:S02]  /*0b30*/  FADD R14, R6, -12583039 ;  /* 0xcb40007f060e7421 */ /* 0x000fe40000000000 */
[----:B------:R-:W-:Y:S01]  /*0b40*/  FADD R16, R12, -12583039 ;  /* 0xcb40007f0c107421 */ /* 0x000fe20000000000 */
[----:B------:R-:W-:Y:S01]  /*0b50*/  FADD R24, R13, -12583039 ;  /* 0xcb40007f0d187421 */ /* 0x000fe20000000000 */
[----:B------:R-:W-:Y:S02]  /*0b60*/  FFMA R14, R29, 1.4426950216293334961, -R14 ;  /* 0x3fb8aa3b1d0e7823 */ /* 0x000fe4000000080e */
[----:B------:R-:W-:Y:S01]  /*0b70*/  FFMA R16, R17, 1.4426950216293334961, -R16 ;  /* 0x3fb8aa3b11107823 */ /* 0x000fe20000000810 */
[----:B------:R-:W-:Y:S01]  /*0b80*/  FFMA R24, R15, 1.4426950216293334961, -R24 ;  /* 0x3fb8aa3b0f187823 */ /* 0x000fe20000000818 */
[----:B------:R-:W-:-:S02]  /*0b90*/  FFMA R14, R29, 1.925963033500011079e-08, R14 ;  /* 0x32a570601d0e7823 */ /* 0x000fc4000000000e */
[----:B------:R-:W-:Y:S01]  /*0ba0*/  FFMA R16, R17, 1.925963033500011079e-08, R16 ;  /* 0x32a5706011107823 */ /* 0x000fe20000000010 */
[----:B------:R-:W-:Y:S01]  /*0bb0*/  FFMA R15, R15, 1.925963033500011079e-08, R24 ;  /* 0x32a570600f0f7823 */ /* 0x000fe20000000018 */
[----:B------:R-:W-:Y:S08]  /*0bc0*/  MUFU.EX2 R27, R27 ;  /* 0x0000001b001b7308 */ /* 0x000ff00000000800 */
[----:B------:R-:W0:Y:S08]  /*0bd0*/  MUFU.EX2 R14, R14 ;  /* 0x0000000e000e7308 */ /* 0x000e300000000800 */
[----:B------:R-:W2:Y:S08]  /*0be0*/  MUFU.EX2 R16, R16 ;  /* 0x0000001000107308 */ /* 0x000eb00000000800 */
[----:B------:R-:W3:Y:S01]  /*0bf0*/  MUFU.EX2 R15, R15 ;  /* 0x0000000f000f7308 */ /* 0x000ee20000000800 */
[----:B------:R-:W-:-:S02]  /*0c00*/  SHF.L.U32 R17, R6, 0x17, RZ ;  /* 0x0000001706117819 */ /* 0x000fc400000006ff */
[----:B------:R-:W-:Y:S02]  /*0c10*/  SHF.L.U32 R6, R7, 0x17, RZ ;  /* 0x0000001707067819 */ /* 0x000fe400000006ff */
[----:B------:R-:W-:Y:S02]  /*0c20*/  SHF.L.U32 R7, R12, 0x17, RZ ;  /* 0x000000170c077819 */ /* 0x000fe400000006ff */
[----:B------:R-:W-:Y:S01]  /*0c30*/  SHF.L.U32 R12, R13, 0x17, RZ ;  /* 0x000000170d0c7819 */ /* 0x000fe200000006ff */
[----:B0-----:R-:W-:Y:S01]  /*0c40*/  FMUL R17, R17, R14 ;  /* 0x0000000e11117220 */ /* 0x001fe20000400000 */
[----:B------:R-:W-:Y:S01]  /*0c50*/  FMUL R27, R6, R27 ;  /* 0x0000001b061b7220 */ /* 0x000fe20000400000 */
[----:B--2---:R-:W-:Y:S02]  /*0c60*/  FMUL R7, R7, R16 ;  /* 0x0000001007077220 */ /* 0x004fe40000400000 */
[----:B---3--:R-:W-:Y:S01]  /*0c70*/  FMUL R29, R12, R15 ;  /* 0x0000000f0c1d7220 */ /* 0x008fe20000400000 */
[----:B------:R0:W-:Y:S04]  /*0c80*/  STG.E desc[UR8][R4.64], R17 ;  /* 0x0000001104007986 */ /* 0x0001e8000c101908 */
[----:B------:R0:W-:Y:S04]  /*0c90*/  STG.E desc[UR8][R4.64+0x4], R27 ;  /* 0x0000041b04007986 */ /* 0x0001e8000c101908 */
[----:B------:R0:W-:Y:S04]  /*0ca0*/  STG.E desc[UR8][R4.64+0x8], R7 ;  /* 0x0000080704007986 */ /* 0x0001e8000c101908 */
[----:B------:R0:W-:Y:S01]  /*0cb0*/  STG.E desc[UR8][R4.64+0xc], R29 ;  /* 0x00000c1d04007986 */ /* 0x0001e2000c101908 */
[----:B------:R-:W-:-:S07]  /*0cc0*/  MOV R13, R23 ;  /* 0x00000017000d7202 */ /* 0x000fce0000000f00 */
.L_x_8:
[----:B------:R-:W-:Y:S05]  /*0cd0*/  BSYNC.RECONVERGENT B1 ;  /* 0x0000000000017941 */ /* 0x000fea0003800200 */
.L_x_7:
[----:B------:R-:W-:Y:S05]  /*0ce0*/  @!P2 BRA `(.L_x_6) ;  /* 0x000000040088a947 */ /* 0x000fea0003800000 */
.L_x_9:
[----:B0-----:R-:W-:-:S05]  /*0cf0*/  LEA R5, R13, R8, 0x2 ;  /* 0x000000080d057211 */ /* 0x001fca00078e10ff */
[----:B-1----:R-:W-:-:S05]  /*0d00*/  IMAD.WIDE R4, R5, 0x4, R2 ;  /* 0x0000000405047825 */ /* 0x002fca00078e0202 */
[----:B--2---:R-:W2:Y:S04]  /*0d10*/  LDG.E R27, desc[UR8][R4.64] ;  /* 0x00000008041b7981 */ /* 0x004ea8000c1e1900 */
        /* <DEDUP_REMOVED lines=9> */
[C---:B------:R-:W-:Y:S01]  /*0db0*/  FADD R6, R29.reuse, -12583039 ;  /* 0xcb40007f1d067421 */ /* 0x040fe20000000000 */
[----:B------:R-:W-:-:S03]  /*0dc0*/  SHF.L.U32 R29, R29, 0x17, RZ ;  /* 0x000000171d1d7819 */ /* 0x000fc600000006ff */
[----:B------:R-:W-:-:S04]  /*0dd0*/  FFMA R6, R27, 1.4426950216293334961, -R6 ;  /* 0x3fb8aa3b1b067823 */ /* 0x000fc80000000806 */
[----:B------:R-:W-:Y:S01]  /*0de0*/  FFMA R16, R27, 1.925963033500011079e-08, R6 ;  /* 0x32a570601b107823 */ /* 0x000fe20000000006 */
[----:B------:R-:W-:-:S04]  /*0df0*/  FFMA.SAT R27, R17, R12, 0.5 ;  /* 0x3f000000111b7423 */ /* 0x000fc8000000200c */
[----:B------:R-:W-:Y:S01]  /*0e00*/  FFMA.RM R6, R27, R14, 12582913 ;  /* 0x4b4000011b067423 */ /* 0x000fe2000000400e */
[----:B------:R-:W0:Y:S01]  /*0e10*/  MUFU.EX2 R16, R16 ;  /* 0x0000001000107308 */ /* 0x000e220000000800 */
[----:B----4-:R-:W-:Y:S02]  /*0e20*/  FADD R27, -R0, R7 ;  /* 0x00000007001b7221 */ /* 0x010fe40000000100 */
[C---:B------:R-:W-:Y:S01]  /*0e30*/  FADD R26, R6.reuse, -12583039 ;  /* 0xcb40007f061a7421 */ /* 0x040fe20000000000 */
[----:B------:R-:W-:Y:S01]  /*0e40*/  SHF.L.U32 R6, R6, 0x17, RZ ;  /* 0x0000001706067819 */ /* 0x000fe200000006ff */
[----:B------:R-:W-:Y:S02]  /*0e50*/  FFMA.SAT R7, R27, R12, 0.5 ;  /* 0x3f0000001b077423 */ /* 0x000fe4000000200c */
[----:B------:R-:W-:Y:S02]  /*0e60*/  FFMA R26, R17, 1.4426950216293334961, -R26 ;  /* 0x3fb8aa3b111a7823 */ /* 0x000fe4000000081a */
[----:B------:R-:W-:-:S02]  /*0e70*/  FFMA.RM R7, R7, R14, 12582913 ;  /* 0x4b40000107077423 */ /* 0x000fc4000000400e */
[----:B------:R-:W-:Y:S01]  /*0e80*/  FFMA R17, R17, 1.925963033500011079e-08, R26 ;  /* 0x32a5706011117823 */ /* 0x000fe2000000001a */
[----:B0-----:R-:W-:Y:S01]  /*0e90*/  FMUL R24, R29, R16 ;  /* 0x000000101d187220 */ /* 0x001fe20000400000 */
[----:B-----5:R-:W-:Y:S01]  /*0ea0*/  FADD R29, -R0, R15 ;  /* 0x0000000f001d7221 */ /* 0x020fe20000000100 */
[----:B------:R-:W-:-:S03]  /*0eb0*/  FADD R16, R7, -12583039 ;  /* 0xcb40007f07107421 */ /* 0x000fc60000000000 */
[----:B------:R-:W0:Y:S01]  /*0ec0*/  MUFU.EX2 R17, R17 ;  /* 0x0000001100117308 */ /* 0x000e220000000800 */
[----:B------:R-:W-:Y:S01]  /*0ed0*/  SHF.L.U32 R7, R7, 0x17, RZ ;  /* 0x0000001707077819 */ /* 0x000fe200000006ff */
[----:B------:R-:W-:Y:S01]  /*0ee0*/  FFMA.SAT R15, R29, R12, 0.5 ;  /* 0x3f0000001d0f7423 */ /* 0x000fe2000000200c */
[----:B------:R1:W-:Y:S01]  /*0ef0*/  STG.E desc[UR8][R4.64], R24 ;  /* 0x0000001804007986 */ /* 0x0003e2000c101908 */
[----:B------:R-:W-:Y:S02]  /*0f00*/  FFMA R16, R27, 1.4426950216293334961, -R16 ;  /* 0x3fb8aa3b1b107823 */ /* 0x000fe40000000810 */
[----:B------:R-:W-:Y:S02]  /*0f10*/  FFMA.RM R15, R15, R14, 12582913 ;  /* 0x4b4000010f0f7423 */ /* 0x000fe4000000400e */
[----:B------:R-:W-:-:S06]  /*0f20*/  FFMA R16, R27, 1.925963033500011079e-08, R16 ;  /* 0x32a570601b107823 */ /* 0x000fcc0000000010 */
[----:B------:R-:W2:Y:S01]  /*0f30*/  MUFU.EX2 R16, R16 ;  /* 0x0000001000107308 */ /* 0x000ea20000000800 */
[C---:B-1----:R-:W-:Y:S01]  /*0f40*/  FADD R24, R15.reuse, -12583039 ;  /* 0xcb40007f0f187421 */ /* 0x042fe20000000000 */
[----:B------:R-:W-:Y:S01]  /*0f50*/  SHF.L.U32 R15, R15, 0x17, RZ ;  /* 0x000000170f0f7819 */ /* 0x000fe200000006ff */
[----:B0-----:R-:W-:Y:S02]  /*0f60*/  FMUL R27, R6, R17 ;  /* 0x00000011061b7220 */ /* 0x001fe40000400000 */
[----:B------:R-:W-:-:S03]  /*0f70*/  FFMA R24, R29, 1.4426950216293334961, -R24 ;  /* 0x3fb8aa3b1d187823 */ /* 0x000fc60000000818 */
[----:B------:R-:W-:Y:S01]  /*0f80*/  STG.E desc[UR8][R4.64+0x4], R27 ;  /* 0x0000041b04007986 */ /* 0x000fe2000c101908 */
[----:B------:R-:W-:Y:S01]  /*0f90*/  FFMA R24, R29, 1.925963033500011079e-08, R24 ;  /* 0x32a570601d187823 */ /* 0x000fe20000000018 */
[----:B------:R-:W-:-:S04]  /*0fa0*/  IADD3 R29, PT, PT, R22, R13, RZ ;  /* 0x0000000d161d7210 */ /* 0x000fc80007ffe0ff */
[----:B------:R-:W-:Y:S01]  /*0fb0*/  LEA R29, R29, R8, 0x2 ;  /* 0x000000081d1d7211 */ /* 0x000fe200078e10ff */
[----:B------:R-:W0:Y:S01]  /*0fc0*/  MUFU.EX2 R24, R24 ;  /* 0x0000001800187308 */ /* 0x000e220000000800 */
[----:B--2---:R-:W-:-:S03]  /*0fd0*/  FMUL R28, R7, R16 ;  /* 0x00000010071c7220 */ /* 0x004fc60000400000 */
[----:B------:R-:W-:Y:S02]  /*0fe0*/  IMAD.WIDE R6, R29, 0x4, R2 ;  /* 0x000000041d067825 */ /* 0x000fe400078e0202 */
[----:B------:R-:W-:Y:S02]  /*0ff0*/  STG.E desc[UR8][R4.64+0x8], R28 ;  /* 0x0000081c04007986 */ /* 0x000fe4000c101908 */
[----:B0-----:R-:W-:-:S05]  /*1000*/  FMUL R15, R15, R24 ;  /* 0x000000180f0f7220 */ /* 0x001fca0000400000 */
[----:B------:R0:W-:Y:S04]  /*1010*/  STG.E desc[UR8][R4.64+0xc], R15 ;  /* 0x00000c0f04007986 */ /* 0x0001e8000c101908 */
[----:B------:R-:W2:Y:S04]  /*1020*/  LDG.E R24, desc[UR8][R6.64] ;  /* 0x0000000806187981 */ /* 0x000ea8000c1e1900 */
[----:B------:R-:W3:Y:S04]  /*1030*/  LDG.E R26, desc[UR8][R6.64+0x4] ;  /* 0x00000408061a7981 */ /* 0x000ee8000c1e1900 */
[----:B------:R-:W4:Y:S04]  /*1040*/  LDG.E R29, desc[UR8][R6.64+0x8] ;  /* 0x00000808061d7981 */ /* 0x000f28000c1e1900 */
[----:B------:R-:W5:Y:S01]  /*1050*/  LDG.E R17, desc[UR8][R6.64+0xc] ;  /* 0x00000c0806117981 */ /* 0x000f62000c1e1900 */
[----:B------:R-:W-:-:S04]  /*1060*/  LEA R13, R22, R13, 0x1 ;  /* 0x0000000d160d7211 */ /* 0x000fc800078e08ff */
[----:B------:R-:W-:Y:S01]  /*1070*/  ISETP.GE.AND P1, PT, R13, UR5, PT ;  /* 0x000000050d007c0c */ /* 0x000fe2000bf26270 */
[----:B--2---:R-:W-:-:S04]  /*1080*/  FADD R24, -R0, R24 ;  /* 0x0000001800187221 */ /* 0x004fc80000000100 */
[----:B------:R-:W-:Y:S01]  /*1090*/  FFMA.SAT R16, R24, R12, 0.5 ;  /* 0x3f00000018107423 */ /* 0x000fe2000000200c */
[----:B---3--:R-:W-:-:S03]  /*10a0*/  FADD R26, -R0, R26 ;  /* 0x0000001a001a7221 */ /* 0x008fc60000000100 */
[----:B0-----:R-:W-:Y:S01]  /*10b0*/  FFMA.RM R15, R16, R14, 12582913 ;  /* 0x4b400001100f7423 */ /* 0x001fe2000000400e */
[----:B------:R-:W-:Y:S01]  /*10c0*/  FFMA.SAT R16, R26, R12, 0.5 ;  /* 0x3f0000001a107423 */ /* 0x000fe2000000200c */
[----:B----4-:R-:W-:Y:S02]  /*10d0*/  FADD R29, -R0, R29 ;  /* 0x0000001d001d7221 */ /* 0x010fe40000000100 */
[C---:B------:R-:W-:Y:S01]  /*10e0*/  FADD R27, R15.reuse, -12583039 ;  /* 0xcb40007f0f1b7421 */ /* 0x040fe20000000000 */
[----:B------:R-:W-:Y:S01]  /*10f0*/  FFMA.RM R4, R16, R14, 12582913 ;  /* 0x4b40000110047423 */ /* 0x000fe2000000400e */
[----:B-----5:R-:W-:Y:S01]  /*1100*/  FADD R17, -R0, R17 ;  /* 0x0000001100117221 */ /* 0x020fe20000000100 */
[----:B------:R-:W-:Y:S01]  /*1110*/  SHF.L.U32 R15, R15, 0x17, RZ ;  /* 0x000000170f0f7819 */ /* 0x000fe200000006ff */
[----:B------:R-:W-:Y:S01]  /*1120*/  FFMA R27, R24, 1.4426950216293334961, -R27 ;  /* 0x3fb8aa3b181b7823 */ /* 0x000fe2000000081b */
[----:B------:R-:W-:-:S03]  /*1130*/  FADD R5, R4, -12583039 ;  /* 0xcb40007f04057421 */ /* 0x000fc60000000000 */
[----:B------:R-:W-:Y:S01]  /*1140*/  FFMA R24, R24, 1.925963033500011079e-08, R27 ;  /* 0x32a5706018187823 */ /* 0x000fe2000000001b */
[----:B------:R-:W-:Y:S01]  /*1150*/  FFMA R5, R26, 1.4426950216293334961, -R5 ;  /* 0x3fb8aa3b1a057823 */ /* 0x000fe20000000805 */
[----:B------:R-:W-:-:S03]  /*1160*/  FFMA.SAT R27, R17, R12, 0.5 ;  /* 0x3f000000111b7423 */ /* 0x000fc6000000200c */
[----:B------:R-:W-:Y:S01]  /*1170*/  FFMA R26, R26, 1.925963033500011079e-08, R5 ;  /* 0x32a570601a1a7823 */ /* 0x000fe20000000005 */
[----:B------:R-:W-:Y:S01]  /*1180*/  FFMA.SAT R5, R29, R12, 0.5 ;  /* 0x3f0000001d057423 */ /* 0x000fe2000000200c */
[----:B------:R-:W0:Y:S03]  /*1190*/  MUFU.EX2 R24, R24 ;  /* 0x0000001800187308 */ /* 0x000e260000000800 */
[-C--:B------:R-:W-:Y:S01]  /*11a0*/  FFMA.RM R16, R5, R14.reuse, 12582913 ;  /* 0x4b40000105107423 */ /* 0x080fe2000000400e */
[----:B------:R-:W-:-:S03]  /*11b0*/  FFMA.RM R14, R27, R14, 12582913 ;  /* 0x4b4000011b0e7423 */ /* 0x000fc6000000400e */
[----:B------:R-:W-:Y:S01]  /*11c0*/  FADD R28, R16, -12583039 ;  /* 0xcb40007f101c7421 */ /* 0x000fe20000000000 */
[----:B------:R-:W-:Y:S01]  /*11d0*/  FADD R12, R14, -12583039 ;  /* 0xcb40007f0e0c7421 */ /* 0x000fe20000000000 */
[----:B------:R-:W1:Y:S01]  /*11e0*/  MUFU.EX2 R26, R26 ;  /* 0x0000001a001a7308 */ /* 0x000e620000000800 */
[----:B------:R-:W-:Y:S01]  /*11f0*/  SHF.L.U32 R16, R16, 0x17, RZ ;  /* 0x0000001710107819 */ /* 0x000fe200000006ff */
[----:B------:R-:W-:Y:S01]  /*1200*/  FFMA R28, R29, 1.4426950216293334961, -R28 ;  /* 0x3fb8aa3b1d1c7823 */ /* 0x000fe2000000081c */
[----:B------:R-:W-:-:S03]  /*1210*/  FFMA R12, R17, 1.4426950216293334961, -R12 ;  /* 0x3fb8aa3b110c7823 */ /* 0x000fc6000000080c */
[----:B------:R-:W-:Y:S01]  /*1220*/  FFMA R5, R29, 1.925963033500011079e-08, R28 ;  /* 0x32a570601d057823 */ /* 0x000fe2000000001c */
[----:B------:R-:W-:Y:S01]  /*1230*/  FFMA R12, R17, 1.925963033500011079e-08, R12 ;  /* 0x32a57060110c7823 */ /* 0x000fe2000000000c */
[----:B------:R-:W-:Y:S01]  /*1240*/  SHF.L.U32 R17, R4, 0x17, RZ ;  /* 0x0000001704117819 */ /* 0x000fe200000006ff */
[----:B0-----:R-:W-:Y:S01]  /*1250*/  FMUL R15, R15, R24 ;  /* 0x000000180f0f7220 */ /* 0x001fe20000400000 */
[----:B------:R-:W-:Y:S02]  /*1260*/  SHF.L.U32 R29, R14, 0x17, RZ ;  /* 0x000000170e1d7819 */ /* 0x000fe400000006ff */
[----:B------:R-:W0:Y:S02]  /*1270*/  MUFU.EX2 R5, R5 ;  /* 0x0000000500057308 */ /* 0x000e240000000800 */
[----:B------:R2:W-:Y:S01]  /*1280*/  STG.E desc[UR8][R6.64], R15 ;  /* 0x0000000f06007986 */ /* 0x0005e2000c101908 */
[----:B-1----:R-:W-:-:S05]  /*1290*/  FMUL R17, R17, R26 ;  /* 0x0000001a11117220 */ /* 0x002fca0000400000 */
[----:B------:R-:W1:Y:S01]  /*12a0*/  MUFU.EX2 R12, R12 ;  /* 0x0000000c000c7308 */ /* 0x000e620000000800 */
[----:B------:R2:W-:Y:S01]  /*12b0*/  STG.E desc[UR8][R6.64+0x4], R17 ;  /* 0x0000041106007986 */ /* 0x0005e2000c101908 */
[----:B0-----:R-:W-:-:S05]  /*12c0*/  FMUL R27, R16, R5 ;  /* 0x00000005101b7220 */ /* 0x001fca0000400000 */
[----:B------:R2:W-:Y:S01]  /*12d0*/  STG.E desc[UR8][R6.64+0x8], R27 ;  /* 0x0000081b06007986 */ /* 0x0005e2000c101908 */
[----:B-1----:R-:W-:-:S05]  /*12e0*/  FMUL R29, R29, R12 ;  /* 0x0000000c1d1d7220 */ /* 0x002fca0000400000 */
[----:B------:R2:W-:Y:S01]  /*12f0*/  STG.E desc[UR8][R6.64+0xc], R29 ;  /* 0x00000c1d06007986 */ /* 0x0005e2000c101908 */
[----:B------:R-:W-:Y:S05]  /*1300*/  @!P1 BRA `(.L_x_9) ;  /* 0xfffffff800789947 */ /* 0x000fea000383ffff */
.L_x_6:
[----:B------:R-:W-:Y:S05]  /*1310*/  BSYNC.RECONVERGENT B0 ;  /* 0x0000000000007941 */ /* 0x000fea0003800200 */
.L_x_5:
[----:B------:R-:W-:Y:S01]  /*1320*/  BAR.SYNC.DEFER_BLOCKING 0x0 ;  /* 0x0000000000007b1d */ /* 0x000fe20000010000 */
[----:B------:R-:W-:-:S05]  /*1330*/  HFMA2 R12, -RZ, RZ, 0, 0 ;  /* 0x00000000ff0c7431 */ /* 0x000fca00000001ff */
[----:B------:R-:W-:Y:S04]  /*1340*/  BSSY.RECONVERGENT B0, `(.L_x_10) ;  /* 0x0000061000007945 */ /* 0x000fe80003800200 */
[----:B------:R-:W-:Y:S05]  /*1350*/  @P0 BRA `(.L_x_11) ;  /* 0x00000004007c0947 */ /* 0x000fea0003800000 */
[----:B------:R-:W3:Y:S01]  /*1360*/  LDCU UR7, c[0x0][0x394] ;  /* 0x00007280ff0777ac */ /* 0x000ee20008000800 */
[----:B------:R-:W-:Y:S01]  /*1370*/  ISETP.NE.AND P1, PT, R9, 0x3, PT ;  /* 0x000000030900780c */ /* 0x000fe20003f25270 */
[----:B------:R-:W-:Y:S01]  /*1380*/  BSSY.RECONVERGENT B1, `(.L_x_12) ;  /* 0x000002c000017945 */ /* 0x000fe20003800200 */
[----:B------:R-:W-:Y:S02]  /*1390*/  IADD3 R0, PT, PT, R20, UR4, RZ ;  /* 0x0000000414007c10 */ /* 0x000fe4000fffe0ff */
[----:B------:R-:W-:Y:S02]  /*13a0*/  ISETP.GE.U32.AND P2, PT, R18, 0x3, PT ;  /* 0x000000031200780c */ /* 0x000fe40003f46070 */
[----:B------:R-:W-:Y:S02]  /*13b0*/  MOV R12, RZ ;  /* 0x000000ff000c7202 */ /* 0x000fe40000000f00 */
[----:B------:R-:W-:Y:S01]  /*13c0*/  MOV R13, R25 ;  /* 0x00000019000d7202 */ /* 0x000fe20000000f00 */
[----:B---3--:R-:W-:-:S04]  /*13d0*/  IMAD R0, R0, UR7, RZ ;  /* 0x0000000700007c24 */ /* 0x008fc8000f8e02ff */
[----:B------:R-:W-:Y:S05]  /*13e0*/  @!P1 BRA `(.L_x_13) ;  /* 0x0000000000949947 */ /* 0x000fea0003800000 */
[----:B-1----:R-:W1:Y:S01]  /*13f0*/  LDC.64 R2, c[0x0][0x380] ;  /* 0x0000e000ff027b82 */ /* 0x002e620000000a00 */
[----:B0-----:R-:W-:-:S05]  /*1400*/  LEA R5, R25, R0, 0x2 ;  /* 0x0000000019057211 */ /* 0x001fca00078e10ff */
[----:B-1----:R-:W-:-:S05]  /*1410*/  IMAD.WIDE R4, R5, 0x4, R2 ;  /* 0x0000000405047825 */ /* 0x002fca00078e0202 */
[----:B--2---:R-:W2:Y:S04]  /*1420*/  LDG.E R6, desc[UR8][R4.64] ;  /* 0x0000000804067981 */ /* 0x004ea8000c1e1900 */
[----:B------:R-:W3:Y:S04]  /*1430*/  LDG.E R7, desc[UR8][R4.64+0x4] ;  /* 0x0000040804077981 */ /* 0x000ee8000c1e1900 */
[----:B------:R-:W4:Y:S04]  /*1440*/  LDG.E R13, desc[UR8][R4.64+0x8] ;  /* 0x00000808040d7981 */ /* 0x000f28000c1e1900 */
[----:B------:R-:W5:Y:S01]  /*1450*/  LDG.E R15, desc[UR8][R4.64+0xc] ;  /* 0x00000c08040f7981 */ /* 0x000f62000c1e1900 */
[----:B------:R-:W-:Y:S01]  /*1460*/  ISETP.NE.AND P1, PT, R9, RZ, PT ;  /* 0x000000ff0900720c */ /* 0x000fe20003f25270 */
[----:B--2---:R-:W-:-:S04]  /*1470*/  FADD R6, RZ, R6 ;  /* 0x00000006ff067221 */ /* 0x004fc80000000000 */
[----:B---3--:R-:W-:-:S04]  /*1480*/  FADD R6, R6, R7 ;  /* 0x0000000706067221 */ /* 0x008fc80000000000 */
[----:B----4-:R-:W-:Y:S01]  /*1490*/  FADD R6, R6, R13 ;  /* 0x0000000d06067221 */ /* 0x010fe20000000000 */
[----:B------:R-:W-:-:S03]  /*14a0*/  MOV R13, R23 ;  /* 0x00000017000d7202 */ /* 0x000fc60000000f00 */
[----:B-----5:R-:W-:Y:S01]  /*14b0*/  FADD R12, R6, R15 ;  /* 0x0000000f060c7221 */ /* 0x020fe20000000000 */
[----:B------:R-:W-:Y:S06]  /*14c0*/  @!P1 BRA `(.L_x_13) ;  /* 0x00000000005c9947 */ /* 0x000fec0003800000 */
[----:B------:R-:W-:Y:S02]  /*14d0*/  LEA R5, R23, R0, 0x2 ;  /* 0x0000000017057211 */ /* 0x000fe400078e10ff */
[----:B------:R-:W-:-:S03]  /*14e0*/  ISETP.NE.AND P1, PT, R9, 0x1, PT ;  /* 0x000000010900780c */ /* 0x000fc60003f25270 */
[----:B------:R-:W-:-:S05]  /*14f0*/  IMAD.WIDE R4, R5, 0x4, R2 ;  /* 0x0000000405047825 */ /* 0x000fca00078e0202 */
[----:B------:R-:W2:Y:S04]  /*1500*/  LDG.E R7, desc[UR8][R4.64] ;  /* 0x0000000804077981 */ /* 0x000ea8000c1e1900 */
[----:B------:R-:W3:Y:S01]  /*1510*/  LDG.E R6, desc[UR8][R4.64+0x4] ;  /* 0x0000040804067981 */ /* 0x000ee2000c1e1900 */
[----:B------:R-:W-:-:S03]  /*1520*/  @P1 LEA R15, R19, R0, 0x2 ;  /* 0x00000000130f1211 */ /* 0x000fc600078e10ff */
[----:B------:R-:W4:Y:S02]  /*1530*/  LDG.E R13, desc[UR8][R4.64+0x8] ;  /* 0x00000808040d7981 */ /* 0x000f24000c1e1900 */
[----:B------:R-:W-:Y:S02]  /*1540*/  @P1 IMAD.WIDE R2, R15, 0x4, R2 ;  /* 0x000000040f021825 */ /* 0x000fe400078e0202 */
[----:B------:R-:W5:Y:S04]  /*1550*/  LDG.E R15, desc[UR8][R4.64+0xc] ;  /* 0x00000c08040f7981 */ /* 0x000f68000c1e1900 */
[----:B------:R-:W5:Y:S04]  /*1560*/  @P1 LDG.E R17, desc[UR8][R2.64] ;  /* 0x0000000802111981 */ /* 0x000f68000c1e1900 */
[----:B------:R-:W5:Y:S04]  /*1570*/  @P1 LDG.E R8, desc[UR8][R2.64+0x4] ;  /* 0x0000040802081981 */ /* 0x000f68000c1e1900 */
[----:B------:R-:W5:Y:S04]  /*1580*/  @P1 LDG.E R27, desc[UR8][R2.64+0x8] ;  /* 0x00000808021b1981 */ /* 0x000f68000c1e1900 */
[----:B------:R-:W5:Y:S01]  /*1590*/  @P1 LDG.E R29, desc[UR8][R2.64+0xc] ;  /* 0x00000c08021d1981 */ /* 0x000f62000c1e1900 */
[----:B--2---:R-:W-:-:S04]  /*15a0*/  FADD R7, R12, R7 ;  /* 0x000000070c077221 */ /* 0x004fc80000000000 */
[----:B---3--:R-:W-:-:S04]  /*15b0*/  FADD R6, R7, R6 ;  /* 0x0000000607067221 */ /* 0x008fc80000000000 */
[----:B----4-:R-:W-:Y:S01]  /*15c0*/  FADD R6, R6, R13 ;  /* 0x0000000d06067221 */ /* 0x010fe20000000000 */
[----:B------:R-:W-:Y:S02]  /*15d0*/  MOV R13, R19 ;  /* 0x00000013000d7202 */ /* 0x000fe40000000f00 */
[----:B------:R-:W-:Y:S01]  /*15e0*/  @P1 MOV R13, R11 ;  /* 0x0000000b000d1202 */ /* 0x000fe20000000f00 */
[----:B-----5:R-:W-:-:S04]  /*15f0*/  FADD R12, R6, R15 ;  /* 0x0000000f060c7221 */ /* 0x020fc80000000000 */
[----:B------:R-:W-:-:S04]  /*1600*/  @P1 FADD R17, R12, R17 ;  /* 0x000000110c111221 */ /* 0x000fc80000000000 */
[----:B------:R-:W-:-:S04]  /*1610*/  @P1 FADD R8, R17, R8 ;  /* 0x0000000811081221 */ /* 0x000fc80000000000 */
[----:B------:R-:W-:-:S04]  /*1620*/  @P1 FADD R8, R8, R27 ;  /* 0x0000001b08081221 */ /* 0x000fc80000000000 */
[----:B------:R-:W-:-:S07]  /*1630*/  @P1 FADD R12, R8, R29 ;  /* 0x0000001d080c1221 */ /* 0x000fce0000000000 */
.L_x_13:
[----:B------:R-:W-:Y:S05]  /*1640*/  BSYNC.RECONVERGENT B1 ;  /* 0x0000000000017941 */ /* 0x000fea0003800200 */
.L_x_12:
[----:B------:R-:W-:Y:S05]  /*1650*/  @!P2 BRA `(.L_x_11) ;  /* 0x0000000000bca947 */ /* 0x000fea0003800000 */
.L_x_14:
[----:B-1----:R-:W1:Y:S01]  /*1660*/  LDC.64 R2, c[0x0][0x380] ;  /* 0x0000e000ff027b82 */ /* 0x002e620000000a00 */
[----:B0-----:R-:W-:-:S05]  /*1670*/  LEA R5, R13, R0, 0x2 ;  /* 0x000000000d057211 */ /* 0x001fca00078e10ff */
[----:B-1----:R-:W-:-:S05]  /*1680*/  IMAD.WIDE R4, R5, 0x4, R2 ;  /* 0x0000000405047825 */ /* 0x002fca00078e0202 */
[----:B--2---:R-:W2:Y:S04]  /*1690*/  LDG.E R15, desc[UR8][R4.64] ;  /* 0x00000008040f7981 */ /* 0x004ea8000c1e1900 */
[----:B------:R-:W3:Y:S04]  /*16a0*/  LDG.E R14, desc[UR8][R4.64+0x4] ;  /* 0x00000408040e7981 */ /* 0x000ee8000c1e1900 */
[----:B------:R-:W4:Y:S04]  /*16b0*/  LDG.E R8, desc[UR8][R4.64+0x8] ;  /* 0x0000080804087981 */ /* 0x000f28000c1e1900 */
[----:B------:R0:W5:Y:S01]  /*16c0*/  LDG.E R24, desc[UR8][R4.64+0xc] ;  /* 0x00000c0804187981 */ /* 0x000162000c1e1900 */
[----:B------:R-:W-:-:S04]  /*16d0*/  IADD3 R27, PT, PT, R22, R13, RZ ;  /* 0x0000000d161b7210 */ /* 0x000fc80007ffe0ff */
[----:B------:R-:W-:-:S05]  /*16e0*/  LEA R7, R27, R0, 0x2 ;  /* 0x000000001b077211 */ /* 0x000fca00078e10ff */
[----:B------:R-:W-:Y:S01]  /*16f0*/  IMAD.WIDE R6, R7, 0x4, R2 ;  /* 0x0000000407067825 */ /* 0x000fe200078e0202 */
[----:B------:R-:W-:-:S04]  /*1700*/  IADD3 R29, PT, PT, R27, R22, RZ ;  /* 0x000000161b1d7210 */ /* 0x000fc80007ffe0ff */
[----:B------:R-:W5:Y:S01]  /*1710*/  LDG.E R17, desc[UR8][R6.64] ;  /* 0x0000000806117981 */ /* 0x000f62000c1e1900 */
[----:B------:R-:W-:-:S03]  /*1720*/  IADD3 R28, PT, PT, R29, R22, RZ ;  /* 0x000000161d1c7210 */ /* 0x000fc60007ffe0ff */
[----:B------:R-:W5:Y:S01]  /*1730*/  LDG.E R16, desc[UR8][R6.64+0x4] ;  /* 0x0000040806107981 */ /* 0x000f62000c1e1900 */
[----:B------:R-:W-:-:S03]  /*1740*/  LEA R29, R29, R0, 0x2 ;  /* 0x000000001d1d7211 */ /* 0x000fc600078e10ff */
[----:B------:R-:W5:Y:S02]  /*1750*/  LDG.E R26, desc[UR8][R6.64+0x8] ;  /* 0x00000808061a7981 */ /* 0x000f64000c1e1900 */
[----:B0-----:R-:W-:Y:S02]  /*1760*/  IMAD.WIDE R4, R29, 0x4, R2 ;  /* 0x000000041d047825 */ /* 0x001fe400078e0202 */
[----:B------:R-:W5:Y:S01]  /*1770*/  LDG.E R27, desc[UR8][R6.64+0xc] ;  /* 0x00000c08061b7981 */ /* 0x000f62000c1e1900 */
[----:B------:R-:W-:-:S05]  /*1780*/  LEA R28, R28, R0, 0x2 ;  /* 0x000000001c1c7211 */ /* 0x000fca00078e10ff */
[----:B------:R-:W-:Y:S01]  /*1790*/  IMAD.WIDE R2, R28, 0x4, R2 ;  /* 0x000000041c027825 */ /* 0x000fe200078e0202 */
[----:B------:R-:W5:Y:S04]  /*17a0*/  LDG.E R6, desc[UR8][R4.64+0xc] ;  /* 0x00000c0804067981 */ /* 0x000f68000c1e1900 */
[----:B------:R-:W5:Y:S04]  /*17b0*/  LDG.E R7, desc[UR8][R2.64] ;  /* 0x0000000802077981 */ /* 0x000f68000c1e1900 */
[----:B------:R-:W5:Y:S01]  /*17c0*/  LDG.E R28, desc[UR8][R2.64+0xc] ;  /* 0x00000c08021c7981 */ /* 0x000f62000c1e1900 */
[----:B--2---:R-:W-:-:S03]  /*17d0*/  FADD R15, R15, R12 ;  /* 0x0000000c0f0f7221 */ /* 0x004fc60000000000 */
[----:B------:R-:W2:Y:S01]  /*17e0*/  LDG.E R12, desc[UR8][R4.64] ;  /* 0x00000008040c7981 */ /* 0x000ea2000c1e1900 */
[----:B---3--:R-:W-:-:S03]  /*17f0*/  FADD R29, R15, R14 ;  /* 0x0000000e0f1d7221 */ /* 0x008fc60000000000 */
[----:B------:R-:W3:Y:S04]  /*1800*/  LDG.E R15, desc[UR8][R4.64+0x4] ;  /* 0x00000408040f7981 */ /* 0x000ee8000c1e1900 */
[----:B------:R-:W3:Y:S01]  /*1810*/  LDG.E R14, desc[UR8][R4.64+0x8] ;  /* 0x00000808040e7981 */ /* 0x000ee2000c1e1900 */
[----:B----4-:R-:W-:-:S03]  /*1820*/  FADD R29, R29, R8 ;  /* 0x000000081d1d7221 */ /* 0x010fc60000000000 */
[----:B------:R-:W4:Y:S01]  /*1830*/  LDG.E R8, desc[UR8][R2.64+0x4] ;  /* 0x0000040802087981 */ /* 0x000f22000c1e1900 */
[----:B-----5:R-:W-:-:S03]  /*1840*/  FADD R29, R29, R24 ;  /* 0x000000181d1d7221 */ /* 0x020fc60000000000 */
[----:B------:R-:W5:Y:S01]  /*1850*/  LDG.E R24, desc[UR8][R2.64+0x8] ;  /* 0x0000080802187981 */ /* 0x000f62000c1e1900 */
[----:B------:R-:W-:-:S04]  /*1860*/  FADD R17, R29, R17 ;  /* 0x000000111d117221 */ /* 0x000fc80000000000 */
[----:B------:R-:W-:-:S04]  /*1870*/  FADD R17, R17, R16 ;  /* 0x0000001011117221 */ /* 0x000fc80000000000 */
[----:B------:R-:W-:-:S04]  /*1880*/  FADD R26, R17, R26 ;  /* 0x0000001a111a7221 */ /* 0x000fc80000000000 */
[----:B------:R-:W-:Y:S01]  /*1890*/  FADD R27, R26, R27 ;  /* 0x0000001b1a1b7221 */ /* 0x000fe20000000000 */
[----:B------:R-:W-:-:S04]  /*18a0*/  LEA R13, R22, R13, 0x2 ;  /* 0x0000000d160d7211 */ /* 0x000fc800078e10ff */
[----:B------:R-:W-:Y:S01]  /*18b0*/  ISETP.GE.AND P1, PT, R13, UR5, PT ;  /* 0x000000050d007c0c */ /* 0x000fe2000bf26270 */
[----:B--2---:R-:W-:-:S04]  /*18c0*/  FADD R12, R27, R12 ;  /* 0x0000000c1b0c7221 */ /* 0x004fc80000000000 */
[----:B---3--:R-:W-:-:S04]  /*18d0*/  FADD R15, R12, R15 ;  /* 0x0000000f0c0f7221 */ /* 0x008fc80000000000 */
[----:B------:R-:W-:-:S04]  /*18e0*/  FADD R15, R15, R14 ;  /* 0x0000000e0f0f7221 */ /* 0x000fc80000000000 */
[----:B------:R-:W-:-:S04]  /*18f0*/  FADD R6, R15, R6 ;  /* 0x000000060f067221 */ /* 0x000fc80000000000 */
[----:B------:R-:W-:-:S04]  /*1900*/  FADD R7, R6, R7 ;  /* 0x0000000706077221 */ /* 0x000fc80000000000 */
[----:B----4-:R-:W-:-:S04]  /*1910*/  FADD R7, R7, R8 ;  /* 0x0000000807077221 */ /* 0x010fc80000000000 */
[----:B-----5:R-:W-:-:S04]  /*1920*/  FADD R7, R7, R24 ;  /* 0x0000001807077221 */ /* 0x020fc80000000000 */
[----:B------:R-:W-:Y:S01]  /*1930*/  FADD R12, R7, R28 ;  /* 0x0000001c070c7221 */ /* 0x000fe20000000000 */
[----:B------:R-:W-:Y:S06]  /*1940*/  @!P1 BRA `(.L_x_14) ;  /* 0xfffffffc00449947 */ /* 0x000fec000383ffff */
.L_x_11:
[----:B------:R-:W-:Y:S05]  /*1950*/  BSYNC.RECONVERGENT B0 ;  /* 0x0000000000007941 */ /* 0x000fea0003800200 */
.L_x_10:
[----:B-1----:R-:W1:Y:S01]  /*1960*/  SHFL.BFLY PT, R3, R12, 0x10, 0x1f ;  /* 0x0e001f000c037f89 */ /* 0x002e6200000e0000 */
[----:B------:R-:W-:Y:S01]  /*1970*/  BSSY.RECONVERGENT B1, `(.L_x_15) ;  /* 0x00001f0000017945 */ /* 0x000fe20003800200 */
[----:B------:R-:W-:Y:S01]  /*1980*/  BAR.SYNC.DEFER_BLOCKING 0x0 ;  /* 0x0000000000007b1d */ /* 0x000fe20000010000 */
[----:B-1----:R-:W-:-:S05]  /*1990*/  FADD R3, R3, R12 ;  /* 0x0000000c03037221 */ /* 0x002fca0000000000 */
[----:B------:R-:W1:Y:S02]  /*19a0*/  SHFL.BFLY PT, R0, R3, 0x8, 0x1f ;  /* 0x0d001f0003007f89 */ /* 0x000e6400000e0000 */
[----:B-1----:R-:W-:-:S05]  /*19b0*/  FADD R0, R3, R0 ;  /* 0x0000000003007221 */ /* 0x002fca0000000000 */
[----:B0-----:R-:W0:Y:S02]  /*19c0*/  SHFL.BFLY PT, R5, R0, 0x4, 0x1f ;  /* 0x0c801f0000057f89 */ /* 0x001e2400000e0000 */
[----:B0-----:R-:W-:-:S05]  /*19d0*/  FADD R5, R0, R5 ;  /* 0x0000000500057221 */ /* 0x001fca0000000000 */
[----:B------:R-:W0:Y:S02]  /*19e0*/  SHFL.BFLY PT, R2, R5, 0x2, 0x1f ;  /* 0x0c401f0005027f89 */ /* 0x000e2400000e0000 */
[----:B0-----:R-:W-:-:S05]  /*19f0*/  FADD R2, R5, R2 ;  /* 0x0000000205027221 */ /* 0x001fca0000000000 */
[----:B--2---:R-:W0:Y:S02]  /*1a00*/  SHFL.BFLY PT, R7, R2, 0x1, 0x1f ;  /* 0x0c201f0002077f89 */ /* 0x004e2400000e0000 */
[----:B0-----:R-:W-:Y:S01]  /*1a10*/  FADD R8, R2, R7 ;  /* 0x0000000702087221 */ /* 0x001fe20000000000 */
[----:B------:R-:W-:Y:S06]  /*1a20*/  @P0 BRA `(.L_x_16) ;  /* 0x0000001c00900947 */ /* 0x000fec0003800000 */
[----:B------:R-:W0:Y:S01]  /*1a30*/  LDCU UR7, c[0x0][0x394] ;  /* 0x00007280ff0777ac */ /* 0x000e220008000800 */
[----:B------:R-:W-:Y:S01]  /*1a40*/  ISETP.NE.AND P0, PT, R9, 0x3, PT ;  /* 0x000000030900780c */ /* 0x000fe20003f05270 */
[----:B------:R-:W-:Y:S01]  /*1a50*/  BSSY.RECONVERGENT B0, `(.L_x_17) ;  /* 0x00000d1000007945 */ /* 0x000fe20003800200 */
[----:B------:R-:W-:Y:S02]  /*1a60*/  IADD3 R6, PT, PT, R20, UR4, RZ ;  /* 0x0000000414067c10 */ /* 0x000fe4000fffe0ff */
[----:B------:R-:W-:-:S03]  /*1a70*/  MOV R7, R25 ;  /* 0x0000001900077202 */ /* 0x000fc60000000f00 */
[----:B0-----:R-:W-:-:S06]  /*1a80*/  IMAD R6, R6, UR7, RZ ;  /* 0x0000000706067c24 */ /* 0x001fcc000f8e02ff */
[----:B------:R-:W-:Y:S05]  /*1a90*/  @!P0 BRA `(.L_x_18) ;  /* 0x0000000c00308947 */ /* 0x000fea0003800000 */
[----:B------:R-:W0:Y:S01]  /*1aa0*/  LDC.64 R12, c[0x0][0x380] ;  /* 0x0000e000ff0c7b82 */ /* 0x000e220000000a00 */
[----:B------:R-:W-:-:S05]  /*1ab0*/  LEA R3, R25, R6, 0x2 ;  /* 0x0000000619037211 */ /* 0x000fca00078e10ff */
[----:B0-----:R-:W-:-:S05]  /*1ac0*/  IMAD.WIDE R12, R3, 0x4, R12 ;  /* 0x00000004030c7825 */ /* 0x001fca00078e020c */
[----:B------:R-:W2:Y:S01]  /*1ad0*/  LDG.E R0, desc[UR8][R12.64] ;  /* 0x000000080c007981 */ /* 0x000ea2000c1e1900 */
[----:B------:R-:W0:Y:S01]  /*1ae0*/  MUFU.RCP R3, R8 ;  /* 0x0000000800037308 */ /* 0x000e220000001000 */
[----:B------:R-:W-:Y:S01]  /*1af0*/  BSSY.RECONVERGENT B4, `(.L_x_19) ;  /* 0x000000c000047945 */ /* 0x000fe20003800200 */
[----:B------:R-:W-:Y:S01]  /*1b00*/  ISETP.NE.AND P2, PT, R9, RZ, PT ;  /* 0x000000ff0900720c */ /* 0x000fe20003f45270 */
[----:B0-----:R-:W-:-:S04]  /*1b10*/  FFMA R2, -R8, R3, 1 ;  /* 0x3f80000008027423 */ /* 0x001fc80000000103 */
[----:B------:R-:W-:Y:S01]  /*1b20*/  FFMA R3, R3, R2, R3 ;  /* 0x0000000203037223 */ /* 0x000fe20000000003 */
[----:B--2---:R-:W0:Y:S03]  /*1b30*/  FCHK P0, R0, R8 ;  /* 0x0000000800007302 */ /* 0x004e260000000000 */
[----:B------:R-:W-:-:S04]  /*1b40*/  FFMA R2, R0, R3, RZ ;  /* 0x0000000300027223 */ /* 0x000fc800000000ff */
[----:B------:R-:W-:-:S04]  /*1b50*/  FFMA R4, -R8, R2, R0 ;  /* 0x0000000208047223 */ /* 0x000fc80000000100 */
[----:B------:R-:W-:Y:S01]  /*1b60*/  FFMA R3, R3, R4, R2 ;  /* 0x0000000403037223 */ /* 0x000fe20000000002 */
[----:B0-----:R-:W-:Y:S06]  /*1b70*/  @!P0 BRA `(.L_x_20) ;  /* 0x00000000000c8947 */ /* 0x001fec0003800000 */
[----:B------:R-:W-:-:S07]  /*1b80*/  MOV R24, 0x1ba0 ;  /* 0x00001ba000187802 */ /* 0x000fce0000000f00 */
[----:B------:R-:W-:Y:S05]  /*1b90*/  CALL.REL.NOINC `($__internal_0_$__cuda_sm3x_div_rn_noftz_f32_slowpath) ;  /* 0x0000001c00507944 */ /* 0x000fea0003c00000 */
[----:B------:R-:W-:-:S07]  /*1ba0*/  MOV R3, R0 ;  /* 0x0000000000037202 */ /* 0x000fce0000000f00 */
.L_x_20:
[----:B------:R-:W-:Y:S05]  /*1bb0*/  BSYNC.RECONVERGENT B4 ;  /* 0x0000000000047941 */ /* 0x000fea0003800200 */
.L_x_19:
[----:B------:R-:W2:Y:S01]  /*1bc0*/  LDG.E R7, desc[UR8][R12.64+0x4] ;  /* 0x000004080c077981 */ /* 0x000ea2000c1e1900 */
[----:B------:R-:W0:Y:S01]  /*1bd0*/  MUFU.RCP R5, R8 ;  /* 0x0000000800057308 */ /* 0x000e220000001000 */
[----:B------:R-:W-:Y:S02]  /*1be0*/  BSSY.RECONVERGENT B4, `(.L_x_21) ;  /* 0x000000d000047945 */ /* 0x000fe40003800200 */
[----:B------:R1:W-:Y:S01]  /*1bf0*/  STG.E desc[UR8][R12.64], R3 ;  /* 0x000000030c007986 */ /* 0x0003e2000c101908 */
[----:B0-----:R-:W-:-:S04]  /*1c00*/  FFMA R0, -R8, R5, 1 ;  /* 0x3f80000008007423 */ /* 0x001fc80000000105 */
[----:B------:R-:W-:Y:S01]  /*1c10*/  FFMA R0, R5, R0, R5 ;  /* 0x0000000005007223 */ /* 0x000fe20000000005 */
[----:B--2---:R-:W0:Y:S03]  /*1c20*/  FCHK P0, R7, R8 ;  /* 0x0000000807007302 */ /* 0x004e260000000000 */
[----:B------:R-:W-:-:S04]  /*1c30*/  FFMA R5, R0, R7, RZ ;  /* 0x0000000700057223 */ /* 0x000fc800000000ff */
[----:B------:R-:W-:-:S04]  /*1c40*/  FFMA R2, -R8, R5, R7 ;  /* 0x0000000508027223 */ /* 0x000fc80000000107 */
[----:B------:R-:W-:Y:S01]  /*1c50*/  FFMA R5, R0, R2, R5 ;  /* 0x0000000200057223 */ /* 0x000fe20000000005 */
[----:B01----:R-:W-:Y:S06]  /*1c60*/  @!P0 BRA `(.L_x_22) ;  /* 0x0000000000108947 */ /* 0x003fec0003800000 */
[----:B------:R-:W-:Y:S02]  /*1c70*/  MOV R0, R7 ;  /* 0x0000000700007202 */ /* 0x000fe40000000f00 */
[----:B------:R-:W-:-:S07]  /*1c80*/  MOV R24, 0x1ca0 ;  /* 0x00001ca000187802 */ /* 0x000fce0000000f00 */
[----:B------:R-:W-:Y:S05]  /*1c90*/  CALL.REL.NOINC `($__internal_0_$__cuda_sm3x_div_rn_noftz_f32_slowpath) ;  /* 0x0000001c00107944 */ /* 0x000fea0003c00000 */
[----:B------:R-:W-:-:S07]  /*1ca0*/  MOV R5, R0 ;  /* 0x0000000000057202 */ /* 0x000fce0000000f00 */
.L_x_22:
[----:B------:R-:W-:Y:S05]  /*1cb0*/  BSYNC.RECONVERGENT B4 ;  /* 0x0000000000047941 */ /* 0x000fea0003800200 */
.L_x_21:
        /* <DEDUP_REMOVED lines=15> */
.L_x_24:
[----:B------:R-:W-:Y:S05]  /*1db0*/  BSYNC.RECONVERGENT B4 ;  /* 0x0000000000047941 */ /* 0x000fea0003800200 */
.L_x_23:
        /* <DEDUP_REMOVED lines=14> */
.L_x_26:
[----:B------:R-:W-:Y:S05]  /*1ea0*/  BSYNC.RECONVERGENT B4 ;  /* 0x0000000000047941 */ /* 0x000fea0003800200 */
.L_x_25:
[----:B------:R0:W-:Y:S01]  /*1eb0*/  STG.E desc[UR8][R12.64+0xc], R0 ;  /* 0x00000c000c007986 */ /* 0x0001e2000c101908 */
[----:B------:R-:W-:Y:S01]  /*1ec0*/  MOV R7, R23 ;  /* 0x0000001700077202 */ /* 0x000fe20000000f00 */
[----:B------:R-:W-:Y:S06]  /*1ed0*/  @!P2 BRA `(.L_x_18) ;  /* 0x000000080020a947 */ /* 0x000fec0003800000 */
[----:B0-----:R-:W0:Y:S01]  /*1ee0*/  LDC.64 R12, c[0x0][0x380] ;  /* 0x0000e000ff0c7b82 */ /* 0x001e220000000a00 */
[----:B------:R-:W-:-:S05]  /*1ef0*/  LEA R3, R23, R6, 0x2 ;  /* 0x0000000617037211 */ /* 0x000fca00078e10ff */
[----:B0-----:R-:W-:-:S05]  /*1f00*/  IMAD.WIDE R12, R3, 0x4, R12 ;  /* 0x00000004030c7825 */ /* 0x001fca00078e020c */
[----:B------:R-:W2:Y:S01]  /*1f10*/  LDG.E R5, desc[UR8][R12.64] ;  /* 0x000000080c057981 */ /* 0x000ea2000c1e1900 */
[----:B------:R-:W0:Y:S01]  /*1f20*/  MUFU.RCP R3, R8 ;  /* 0x0000000800037308 */ /* 0x000e220000001000 */
[----:B------:R-:W-:Y:S01]  /*1f30*/  BSSY.RECONVERGENT B4, `(.L_x_27) ;  /* 0x000000d000047945 */ /* 0x000fe20003800200 */
[----:B------:R-:W-:Y:S01]  /*1f40*/  ISETP.NE.AND P2, PT, R9, 0x1, PT ;  /* 0x000000010900780c */ /* 0x000fe20003f45270 */
[----:B0-----:R-:W-:-:S04]  /*1f50*/  FFMA R0, -R8, R3, 1 ;  /* 0x3f80000008007423 */ /* 0x001fc80000000103 */
[----:B------:R-:W-:Y:S01]  /*1f60*/  FFMA R0, R3, R0, R3 ;  /* 0x0000000003007223 */ /* 0x000fe20000000003 */
[----:B--2---:R-:W0:Y:S03]  /*1f70*/  FCHK P0, R5, R8 ;  /* 0x0000000805007302 */ /* 0x004e260000000000 */
[----:B------:R-:W-:-:S04]  /*1f80*/  FFMA R3, R0, R5, RZ ;  /* 0x0000000500037223 */ /* 0x000fc800000000ff */
[----:B------:R-:W-:-:S04]  /*1f90*/  FFMA R2, -R8, R3, R5 ;  /* 0x0000000308027223 */ /* 0x000fc80000000105 */
[----:B------:R-:W-:Y:S01]  /*1fa0*/  FFMA R3, R0, R2, R3 ;  /* 0x0000000200037223 */ /* 0x000fe20000000003 */
[----:B0-----:R-:W-:Y:S06]  /*1fb0*/  @!P0 BRA `(.L_x_28) ;  /* 0x0000000000108947 */ /* 0x001fec0003800000 */
[----:B------:R-:W-:Y:S02]  /*1fc0*/  MOV R0, R5 ;  /* 0x0000000500007202 */ /* 0x000fe40000000f00 */
[----:B------:R-:W-:-:S07]  /*1fd0*/  MOV R24, 0x1ff0 ;  /* 0x00001ff000187802 */ /* 0x000fce0000000f00 */
[----:B------:R-:W-:Y:S05]  /*1fe0*/  CALL.REL.NOINC `($__internal_0_$__cuda_sm3x_div_rn_noftz_f32_slowpath) ;  /* 0x00000018003c7944 */ /* 0x000fea0003c00000 */
[----:B------:R-:W-:-:S07]  /*1ff0*/  MOV R3, R0 ;  /* 0x0000000000037202 */ /* 0x000fce0000000f00 */
.L_x_28:
[----:B------:R-:W-:Y:S05]  /*2000*/  BSYNC.RECONVERGENT B4 ;  /* 0x0000000000047941 */ /* 0x000fea0003800200 */
.L_x_27:
        /* <DEDUP_REMOVED lines=15> */
.L_x_30:
[----:B------:R-:W-:Y:S05]  /*2100*/  BSYNC.RECONVERGENT B4 ;  /* 0x0000000000047941 */ /* 0x000fea0003800200 */
.L_x_29:
        /* <DEDUP_REMOVED lines=15> */
.L_x_32:
[----:B------:R-:W-:Y:S05]  /*2200*/  BSYNC.RECONVERGENT B4 ;  /* 0x0000000000047941 */ /* 0x000fea0003800200 */
.L_x_31:
        /* <DEDUP_REMOVED lines=14> */
.L_x_34:
[----:B------:R-:W-:Y:S05]  /*22f0*/  BSYNC.RECONVERGENT B4 ;  /* 0x0000000000047941 */ /* 0x000fea0003800200 */
.L_x_33:
[----:B------:R1:W-:Y:S01]  /*2300*/  STG.E desc[UR8][R12.64+0xc], R0 ;  /* 0x00000c000c007986 */ /* 0x0003e2000c101908 */
[----:B------:R-:W-:Y:S01]  /*2310*/  MOV R7, R19 ;  /* 0x0000001300077202 */ /* 0x000fe20000000f00 */
[----:B------:R-:W-:Y:S06]  /*2320*/  @!P2 BRA `(.L_x_18) ;  /* 0x00000004000ca947 */ /* 0x000fec0003800000 */
[----:B-1----:R-:W0:Y:S01]  /*2330*/  LDC.64 R12, c[0x0][0x380] ;  /* 0x0000e000ff0c7b82 */ /* 0x002e220000000a00 */
[----:B------:R-:W-:-:S05]  /*2340*/  LEA R3, R19, R6, 0x2 ;  /* 0x0000000613037211 */ /* 0x000fca00078e10ff */
[----:B0-----:R-:W-:-:S05]  /*2350*/  IMAD.WIDE R12, R3, 0x4, R12 ;  /* 0x00000004030c7825 */ /* 0x001fca00078e020c */
[----:B------:R-:W2:Y:S01]  /*2360*/  LDG.E R5, desc[UR8][R12.64] ;  /* 0x000000080c057981 */ /* 0x000ea2000c1e1900 */
[----:B------:R-:W0:Y:S01]  /*2370*/  MUFU.RCP R3, R8 ;  /* 0x0000000800037308 */ /* 0x000e220000001000 */
[----:B------:R-:W-:Y:S01]  /*2380*/  BSSY.RECONVERGENT B4, `(.L_x_35) ;  /* 0x000000c000047945 */ /* 0x000fe20003800200 */
[----:B0-----:R-:W-:-:S04]  /*2390*/  FFMA R0, -R8, R3, 1 ;  /* 0x3f80000008007423 */ /* 0x001fc80000000103 */
[----:B------:R-:W-:Y:S02]  /*23a0*/  FFMA R0, R3, R0, R3 ;  /* 0x0000000003007223 */ /* 0x000fe40000000003 */
[----:B--2---:R-:W0:Y:S02]  /*23b0*/  FCHK P0, R5, R8 ;  /* 0x0000000805007302 */ /* 0x004e240000000000 */
        /* <DEDUP_REMOVED lines=8> */
.L_x_36:
[----:B------:R-:W-:Y:S05]  /*2440*/  BSYNC.RECONVERGENT B4 ;  /* 0x0000000000047941 */ /* 0x000fea0003800200 */
.L_x_35:
        /* <DEDUP_REMOVED lines=15> */
.L_x_38:
[----:B------:R-:W-:Y:S05]  /*2540*/  BSYNC.RECONVERGENT B4 ;  /* 0x0000000000047941 */ /* 0x000fea0003800200 */
.L_x_37:
        /* <DEDUP_REMOVED lines=15> */
.L_x_40:
[----:B------:R-:W-:Y:S05]  /*2640*/  BSYNC.RECONVERGENT B4 ;  /* 0x0000000000047941 */ /* 0x000fea0003800200 */
.L_x_39:
        /* <DEDUP_REMOVED lines=14> */
.L_x_42:
[----:B------:R-:W-:Y:S05]  /*2730*/  BSYNC.RECONVERGENT B4 ;  /* 0x0000000000047941 */ /* 0x000fea0003800200 */
.L_x_41:
[----:B------:R2:W-:Y:S01]  /*2740*/  STG.E desc[UR8][R12.64+0xc], R0 ;  /* 0x00000c000c007986 */ /* 0x0005e2000c101908 */
[----:B------:R-:W-:-:S07]  /*2750*/  MOV R7, R11 ;  /* 0x0000000b00077202 */ /* 0x000fce0000000f00 */
.L_x_18:
[----:B------:R-:W-:Y:S05]  /*2760*/  BSYNC.RECONVERGENT B0 ;  /* 0x0000000000007941 */ /* 0x000fea0003800200 */
.L_x_17:
[----:B012---:R-:W0:Y:S01]  /*2770*/  LDC.64 R12, c[0x0][0x380] ;  /* 0x0000e000ff0c7b82 */ /* 0x007e220000000a00 */
[----:B------:R-:W-:-:S13]  /*2780*/  ISETP.GE.U32.AND P0, PT, R18, 0x3, PT ;  /* 0x000000031200780c */ /* 0x000fda0003f06070 */
[----:B------:R-:W-:Y:S05]  /*2790*/  @!P0 BRA `(.L_x_16) ;  /* 0x0000001000348947 */ /* 0x000fea0003800000 */
.L_x_75:
        /* <DEDUP_REMOVED lines=16> */
.L_x_44:
[----:B------:R-:W-:Y:S05]  /*28a0*/  BSYNC.RECONVERGENT B0 ;  /* 0x0000000000007941 */ /* 0x000fea0003800200 */
.L_x_43:
        /* <DEDUP_REMOVED lines=15> */
.L_x_46:
[----:B------:R-:W-:Y:S05]  /*29a0*/  BSYNC.RECONVERGENT B0 ;  /* 0x0000000000007941 */ /* 0x000fea0003800200 */
.L_x_45:
        /* <DEDUP_REMOVED lines=15> */
.L_x_48:
[----:B------:R-:W-:Y:S05]  /*2aa0*/  BSYNC.RECONVERGENT B0 ;  /* 0x0000000000007941 */ /* 0x000fea0003800200 */
.L_x_47:
        /* <DEDUP_REMOVED lines=15> */
.L_x_50:
[----:B------:R-:W-:Y:S05]  /*2ba0*/  BSYNC.RECONVERGENT B0 ;  /* 0x0000000000007941 */ /* 0x000fea0003800200 */
.L_x_49:
[----:B------:R-:W-:Y:S01]  /*2bb0*/  IADD3 R5, PT, PT, R22, R7, RZ ;  /* 0x0000000716057210 */ /* 0x000fe20007ffe0ff */
[----:B------:R0:W-:Y:S03]  /*2bc0*/  STG.E desc[UR8][R16.64+0xc], R27 ;  /* 0x00000c1b10007986 */ /* 0x0001e6000c101908 */
[----:B------:R-:W-:-:S05]  /*2bd0*/  LEA R15, R5, R6, 0x2 ;  /* 0x00000006050f7211 */ /* 0x000fca00078e10ff */
[----:B------:R-:W-:-:S05]  /*2be0*/  IMAD.WIDE R14, R15, 0x4, R12 ;  /* 0x000000040f0e7825 */ /* 0x000fca00078e020c */
[----:B------:R-:W2:Y:S01]  /*2bf0*/  LDG.E R29, desc[UR8][R14.64] ;  /* 0x000000080e1d7981 */ /* 0x000ea2000c1e1900 */
[----:B------:R-:W1:Y:S01]  /*2c00*/  MUFU.RCP R3, R8 ;  /* 0x0000000800037308 */ /* 0x000e620000001000 */
[----:B------:R-:W-:Y:S01]  /*2c10*/  BSSY.RECONVERGENT B0, `(.L_x_51) ;  /* 0x000000c000007945 */ /* 0x000fe20003800200 */
[----:B-1----:R-:W-:-:S04]  /*2c20*/  FFMA R0, -R8, R3, 1 ;  /* 0x3f80000008007423 */ /* 0x002fc80000000103 */
[----:B------:R-:W-:Y:S02]  /*2c30*/  FFMA R0, R3, R0, R3 ;  /* 0x0000000003007223 */ /* 0x000fe40000000003 */
[----:B--2---:R-:W1:Y:S02]  /*2c40*/  FCHK P0, R29, R8 ;  /* 0x000000081d007302 */ /* 0x004e640000000000 */
        /* <DEDUP_REMOVED lines=8> */
.L_x_52:
[----:B------:R-:W-:Y:S05]  /*2cd0*/  BSYNC.RECONVERGENT B0 ;  /* 0x0000000000007941 */ /* 0x000fea0003800200 */
.L_x_51:
        /* <DEDUP_REMOVED lines=15> */
.L_x_54:
[----:B------:R-:W-:Y:S05]  /*2dd0*/  BSYNC.RECONVERGENT B0 ;  /* 0x0000000000007941 */ /* 0x000fea0003800200 */
.L_x_53:
        /* <DEDUP_REMOVED lines=15> */
.L_x_56:
[----:B------:R-:W-:Y:S05]  /*2ed0*/  BSYNC.RECONVERGENT B0 ;  /* 0x0000000000007941 */ /* 0x000fea0003800200 */
.L_x_55:
        /* <DEDUP_REMOVED lines=15> */
.L_x_58:
[----:B------:R-:W-:Y:S05]  /*2fd0*/  BSYNC.RECONVERGENT B0 ;  /* 0x0000000000007941 */ /* 0x000fea0003800200 */
.L_x_57:
        /* <DEDUP_REMOVED lines=18> */
.L_x_60:
[----:B------:R-:W-:Y:S05]  /*3100*/  BSYNC.RECONVERGENT B0 ;  /* 0x0000000000007941 */ /* 0x000fea0003800200 */
.L_x_59:
        /* <DEDUP_REMOVED lines=15> */
.L_x_62:
[----:B------:R-:W-:Y:S05]  /*3200*/  BSYNC.RECONVERGENT B0 ;  /* 0x0000000000007941 */ /* 0x000fea0003800200 */
.L_x_61:
        /* <DEDUP_REMOVED lines=15> */
.L_x_64:
[----:B------:R-:W-:Y:S05]  /*3300*/  BSYNC.RECONVERGENT B0 ;  /* 0x0000000000007941 */ /* 0x000fea0003800200 */
.L_x_63:
        /* <DEDUP_REMOVED lines=15> */
.L_x_66:
[----:B------:R-:W-:Y:S05]  /*3400*/  BSYNC.RECONVERGENT B0 ;  /* 0x0000000000007941 */ /* 0x000fea0003800200 */
.L_x_65:
        /* <DEDUP_REMOVED lines=18> */
.L_x_68:
[----:B------:R-:W-:Y:S05]  /*3530*/  BSYNC.RECONVERGENT B0 ;  /* 0x0000000000007941 */ /* 0x000fea0003800200 */
.L_x_67:
        /* <DEDUP_REMOVED lines=15> */
.L_x_70:
[----:B------:R-:W-:Y:S05]  /*3630*/  BSYNC.RECONVERGENT B0 ;  /* 0x0000000000007941 */ /* 0x000fea0003800200 */
.L_x_69:
        /* <DEDUP_REMOVED lines=15> */
.L_x_72:
[----:B------:R-:W-:Y:S05]  /*3730*/  BSYNC.RECONVERGENT B0 ;  /* 0x0000000000007941 */ /* 0x000fea0003800200 */
.L_x_71:
        /* <DEDUP_REMOVED lines=14> */
.L_x_74:
[----:B------:R-:W-:Y:S05]  /*3820*/  BSYNC.RECONVERGENT B0 ;  /* 0x0000000000007941 */ /* 0x000fea0003800200 */
.L_x_73:
[----:B------:R1:W-:Y:S01]  /*3830*/  STG.E desc[UR8][R14.64+0xc], R0 ;  /* 0x00000c000e007986 */ /* 0x0003e2000c101908 */
[----:B------:R-:W-:-:S04]  /*3840*/  LEA R7, R22, R7, 0x2 ;  /* 0x0000000716077211 */ /* 0x000fc800078e10ff */
[----:B------:R-:W-:-:S13]  /*3850*/  ISETP.GE.AND P0, PT, R7, UR5, PT ;  /* 0x0000000507007c0c */ /* 0x000fda000bf06270 */
[----:B-1----:R-:W-:Y:S05]  /*3860*/  @!P0 BRA `(.L_x_75) ;  /* 0xffffffec00cc8947 */ /* 0x002fea000383ffff */
.L_x_16:
[----:B------:R-:W-:Y:S05]  /*3870*/  BSYNC.RECONVERGENT B1 ;  /* 0x0000000000017941 */ /* 0x000fea0003800200 */
.L_x_15:
[----:B------:R-:W1:Y:S01]  /*3880*/  LDCU UR7, c[0x0][0x390] ;  /* 0x00007200ff0777ac */ /* 0x000e620008000800 */
[----:B------:R-:W-:-:S04]  /*3890*/  UIADD3 UR4, UPT, UPT, UR6, UR4, URZ ;  /* 0x0000000406047290 */ /* 0x000fc8000fffe0ff */
[----:B-1----:R-:W-:Y:S01]  /*38a0*/  UISETP.GE.AND UP0, UPT, UR4, UR7, UPT ;  /* 0x000000070400728c */ /* 0x002fe2000bf06270 */
[----:B------:R-:W-:Y:S08]  /*38b0*/  BAR.SYNC.DEFER_BLOCKING 0x0 ;  /* 0x0000000000007b1d */ /* 0x000ff00000010000 */
[----:B------:R-:W-:Y:S05]  /*38c0*/  BRA.U !UP0, `(.L_x_76) ;  /* 0xffffffc908807547 */ /* 0x000fea000b83ffff */
[----:B------:R-:W-:Y:S05]  /*38d0*/  EXIT ;  /* 0x000000000000794d */ /* 0x000fea0003800000 */
        .weak           $__internal_0_$__cuda_sm3x_div_rn_noftz_f32_slowpath
        .type           $__internal_0_$__cuda_sm3x_div_rn_noftz_f32_slowpath,@function
        .size           $__internal_0_$__cuda_sm3x_div_rn_noftz_f32_slowpath,(.L_x_89 - $__internal_0_$__cuda_sm3x_div_rn_noftz_f32_slowpath)
$__internal_0_$__cuda_sm3x_div_rn_noftz_f32_slowpath:
[----:B------:R-:W-:Y:S01]  /*38e0*/  SHF.R.U32.HI R4, RZ, 0x17, R8 ;  /* 0x00000017ff047819 */ /* 0x000fe20000011608 */
[----:B------:R-:W-:Y:S01]  /*38f0*/  BSSY.RECONVERGENT B2, `(.L_x_77) ;  /* 0x0000064000027945 */ /* 0x000fe20003800200 */
[----:B------:R-:W-:Y:S02]  /*3900*/  SHF.R.U32.HI R29, RZ, 0x17, R0 ;  /* 0x00000017ff1d7819 */ /* 0x000fe40000011600 */
[----:B------:R-:W-:Y:S02]  /*3910*/  LOP3.LUT R4, R4, 0xff, RZ, 0xc0, !PT ;  /* 0x000000ff04047812 */ /* 0x000fe400078ec0ff */
[----:B------:R-:W-:Y:S02]  /*3920*/  LOP3.LUT R29, R29, 0xff, RZ, 0xc0, !PT ;  /* 0x000000ff1d1d7812 */ /* 0x000fe400078ec0ff */
[----:B------:R-:W-:Y:S02]  /*3930*/  IADD3 R3, PT, PT, R4, -0x1, RZ ;  /* 0xffffffff04037810 */ /* 0x000fe40007ffe0ff */
[----:B------:R-:W-:-:S02]  /*3940*/  IADD3 R2, PT, PT, R29, -0x1, RZ ;  /* 0xffffffff1d027810 */ /* 0x000fc40007ffe0ff */
[----:B------:R-:W-:Y:S02]  /*3950*/  ISETP.GT.U32.AND P0, PT, R3, 0xfd, PT ;  /* 0x000000fd0300780c */ /* 0x000fe40003f04070 */
[----:B------:R-:W-:Y:S02]  /*3960*/  MOV R27, R8 ;  /* 0x00000008001b7202 */ /* 0x000fe40000000f00 */
[----:B------:R-:W-:-:S13]  /*3970*/  ISETP.GT.U32.OR P0, PT, R2, 0xfd, P0 ;  /* 0x000000fd0200780c */ /* 0x000fda0000704470 */
[----:B------:R-:W-:Y:S01]  /*3980*/  @!P0 MOV R2, RZ ;  /* 0x000000ff00028202 */ /* 0x000fe20000000f00 */
[----:B------:R-:W-:Y:S06]  /*3990*/  @!P0 BRA `(.L_x_78) ;  /* 0x0000000000608947 */ /* 0x000fec0003800000 */
[----:B------:R-:W-:Y:S02]  /*39a0*/  FSETP.GTU.FTZ.AND P0, PT, |R0|, +INF , PT ;  /* 0x7f8000000000780b */ /* 0x000fe40003f1c200 */
[----:B------:R-:W-:-:S04]  /*39b0*/  FSETP.GTU.FTZ.AND P1, PT, |R8|, +INF , PT ;  /* 0x7f8000000800780b */ /* 0x000fc80003f3c200 */
[----:B------:R-:W-:-:S13]  /*39c0*/  PLOP3.LUT P0, PT, P0, P1, PT, 0xf8, 0x8f ;  /* 0x00000000008f781c */ /* 0x000fda0000703f70 */
[----:B------:R-:W-:Y:S05]  /*39d0*/  @P0 BRA `(.L_x_79) ;  /* 0x0000000400500947 */ /* 0x000fea0003800000 */
[----:B------:R-:W-:-:S13]  /*39e0*/  LOP3.LUT P0, RZ, R27, 0x7fffffff, R0, 0xc8, !PT ;  /* 0x7fffffff1bff7812 */ /* 0x000fda000780c800 */
[----:B------:R-:W-:Y:S05]  /*39f0*/  @!P0 BRA `(.L_x_80) ;  /* 0x0000000400408947 */ /* 0x000fea0003800000 */
[----:B------:R-:W-:Y:S02]  /*3a00*/  FSETP.NEU.FTZ.AND P3, PT, |R0|, +INF , PT ;  /* 0x7f8000000000780b */ /* 0x000fe40003f7d200 */
[----:B------:R-:W-:Y:S02]  /*3a10*/  FSETP.NEU.FTZ.AND P1, PT, |R8|, +INF , PT ;  /* 0x7f8000000800780b */ /* 0x000fe40003f3d200 */
[----:B------:R-:W-:-:S11]  /*3a20*/  FSETP.NEU.FTZ.AND P0, PT, |R0|, +INF , PT ;  /* 0x7f8000000000780b */ /* 0x000fd60003f1d200 */
[----:B------:R-:W-:Y:S05]  /*3a30*/  @!P1 BRA !P3, `(.L_x_80) ;  /* 0x0000000400309947 */ /* 0x000fea0005800000 */
[----:B------:R-:W-:-:S04]  /*3a40*/  LOP3.LUT P3, RZ, R0, 0x7fffffff, RZ, 0xc0, !PT ;  /* 0x7fffffff00ff7812 */ /* 0x000fc8000786c0ff */
[----:B------:R-:W-:-:S13]  /*3a50*/  PLOP3.LUT P1, PT, P1, P3, PT, 0x2f, 0xf2 ;  /* 0x0000000000f2781c */ /* 0x000fda0000f26577 */
[----:B------:R-:W-:Y:S05]  /*3a60*/  @P1 BRA `(.L_x_81) ;  /* 0x00000004001c1947 */ /* 0x000fea0003800000 */
[----:B------:R-:W-:-:S04]  /*3a70*/  LOP3.LUT P1, RZ, R27, 0x7fffffff, RZ, 0xc0, !PT ;  /* 0x7fffffff1bff7812 */ /* 0x000fc8000782c0ff */
[----:B------:R-:W-:-:S13]  /*3a80*/  PLOP3.LUT P0, PT, P0, P1, PT, 0x2f, 0xf2 ;  /* 0x0000000000f2781c */ /* 0x000fda0000702577 */
[----:B------:R-:W-:Y:S05]  /*3a90*/  @P0 BRA `(.L_x_82) ;  /* 0x0000000400040947 */ /* 0x000fea0003800000 */
[----:B------:R-:W-:Y:S02]  /*3aa0*/  IADD3 R2, PT, PT, R29, -0x1, RZ ;  /* 0xffffffff1d027810 */ /* 0x000fe40007ffe0ff */
[----:B------:R-:W-:Y:S02]  /*3ab0*/  ISETP.GE.AND P1, PT, R3, RZ, PT ;  /* 0x000000ff0300720c */ /* 0x000fe40003f26270 */
[----:B------:R-:W-:-:S11]  /*3ac0*/  ISETP.GE.AND P0, PT, R2, RZ, PT ;  /* 0x000000ff0200720c */ /* 0x000fd60003f06270 */
[----:B------:R-:W-:Y:S02]  /*3ad0*/  @!P1 FFMA R27, R8, 1.84467440737095516160e+19, RZ ;  /* 0x5f800000081b9823 */ /* 0x000fe400000000ff */
[----:B------:R-:W-:Y:S01]  /*3ae0*/  @P0 MOV R2, RZ ;  /* 0x000000ff00020202 */ /* 0x000fe20000000f00 */
[----:B------:R-:W-:Y:S01]  /*3af0*/  @!P0 FFMA R0, R0, 1.84467440737095516160e+19, RZ ;  /* 0x5f80000000008823 */ /* 0x000fe200000000ff */
[----:B------:R-:W-:-:S04]  /*3b00*/  @!P0 MOV R2, 0xffffffc0 ;  /* 0xffffffc000028802 */ /* 0x000fc80000000f00 */
[----:B------:R-:W-:-:S07]  /*3b10*/  @!P1 IADD3 R2, PT, PT, R2, 0x40, RZ ;  /* 0x0000004002029810 */ /* 0x000fce0007ffe0ff */
.L_x_78:
[----:B------:R-:W-:Y:S01]  /*3b20*/  LEA R26, R4, 0xc0800000, 0x17 ;  /* 0xc0800000041a7811 */ /* 0x000fe200078eb8ff */
[----:B------:R-:W-:Y:S01]  /*3b30*/  BSSY.RECONVERGENT B3, `(.L_x_83) ;  /* 0x0000036000037945 */ /* 0x000fe20003800200 */
[----:B------:R-:W-:Y:S02]  /*3b40*/  IADD3 R29, PT, PT, R29, -0x7f, RZ ;  /* 0xffffff811d1d7810 */ /* 0x000fe40007ffe0ff */
[----:B------:R-:W-:-:S03]  /*3b50*/  IADD3 R27, PT, PT, -R26, R27, RZ ;  /* 0x0000001b1a1b7210 */ /* 0x000fc60007ffe1ff */
[C---:B------:R-:W-:Y:S01]  /*3b60*/  IMAD R0, R29.reuse, -0x800000, R0 ;  /* 0xff8000001d007824 */ /* 0x040fe200078e0200 */
[----:B------:R0:W1:Y:S01]  /*3b70*/  MUFU.RCP R26, R27 ;  /* 0x0000001b001a7308 */ /* 0x0000620000001000 */
[----:B------:R-:W-:-:S04]  /*3b80*/  IADD3 R29, PT, PT, R29, 0x7f, -R4 ;  /* 0x0000007f1d1d7810 */ /* 0x000fc80007ffe804 */
[----:B------:R-:W-:Y:S01]  /*3b90*/  IADD3 R29, PT, PT, R29, R2, RZ ;  /* 0x000000021d1d7210 */ /* 0x000fe20007ffe0ff */
[----:B0-----:R-:W-:-:S04]  /*3ba0*/  FADD.FTZ R27, -R27, -RZ ;  /* 0x800000ff1b1b7221 */ /* 0x001fc80000010100 */
[----:B-1----:R-:W-:-:S04]  /*3bb0*/  FFMA R3, R26, R27, 1 ;  /* 0x3f8000001a037423 */ /* 0x002fc8000000001b */
[----:B------:R-:W-:-:S04]  /*3bc0*/  FFMA R3, R26, R3, R26 ;  /* 0x000000031a037223 */ /* 0x000fc8000000001a */
[----:B------:R-:W-:-:S04]  /*3bd0*/  FFMA R26, R0, R3, RZ ;  /* 0x00000003001a7223 */ /* 0x000fc800000000ff */
[----:B------:R-:W-:-:S04]  /*3be0*/  FFMA R28, R27, R26, R0 ;  /* 0x0000001a1b1c7223 */ /* 0x000fc80000000000 */
[----:B------:R-:W-:-:S04]  /*3bf0*/  FFMA R28, R3, R28, R26 ;  /* 0x0000001c031c7223 */ /* 0x000fc8000000001a */
[----:B------:R-:W-:-:S04]  /*3c00*/  FFMA R27, R27, R28, R0 ;  /* 0x0000001c1b1b7223 */ /* 0x000fc80000000000 */
[----:B------:R-:W-:-:S05]  /*3c10*/  FFMA R0, R3, R27, R28 ;  /* 0x0000001b03007223 */ /* 0x000fca000000001c */
[----:B------:R-:W-:-:S04]  /*3c20*/  SHF.R.U32.HI R4, RZ, 0x17, R0 ;  /* 0x00000017ff047819 */ /* 0x000fc80000011600 */
[----:B------:R-:W-:-:S04]  /*3c30*/  LOP3.LUT R2, R4, 0xff, RZ, 0xc0, !PT ;  /* 0x000000ff04027812 */ /* 0x000fc800078ec0ff */
[----:B------:R-:W-:-:S04]  /*3c40*/  IADD3 R2, PT, PT, R2, R29, RZ ;  /* 0x0000001d02027210 */ /* 0x000fc80007ffe0ff */
[----:B------:R-:W-:-:S04]  /*3c50*/  IADD3 R4, PT, PT, R2, -0x1, RZ ;  /* 0xffffffff02047810 */ /* 0x000fc80007ffe0ff */
[----:B------:R-:W-:-:S13]  /*3c60*/  ISETP.GE.U32.AND P0, PT, R4, 0xfe, PT ;  /* 0x000000fe0400780c */ /* 0x000fda0003f06070 */
[----:B------:R-:W-:Y:S05]  /*3c70*/  @!P0 BRA `(.L_x_84) ;  /* 0x0000000000808947 */ /* 0x000fea0003800000 */
[----:B------:R-:W-:-:S13]  /*3c80*/  ISETP.GT.AND P0, PT, R2, 0xfe, PT ;  /* 0x000000fe0200780c */ /* 0x000fda0003f04270 */
[----:B------:R-:W-:Y:S05]  /*3c90*/  @P0 BRA `(.L_x_85) ;  /* 0x00000000006c0947 */ /* 0x000fea0003800000 */
[----:B------:R-:W-:-:S13]  /*3ca0*/  ISETP.GE.AND P0, PT, R2, 0x1, PT ;  /* 0x000000010200780c */ /* 0x000fda0003f06270 */
[----:B------:R-:W-:Y:S05]  /*3cb0*/  @P0 BRA `(.L_x_86) ;  /* 0x0000000000740947 */ /* 0x000fea0003800000 */
[----:B------:R-:W-:Y:S02]  /*3cc0*/  ISETP.GE.AND P0, PT, R2, -0x18, PT ;  /* 0xffffffe80200780c */ /* 0x000fe40003f06270 */
[----:B------:R-:W-:-:S11]  /*3cd0*/  LOP3.LUT R0, R0, 0x80000000, RZ, 0xc0, !PT ;  /* 0x8000000000007812 */ /* 0x000fd600078ec0ff */
[----:B------:R-:W-:Y:S05]  /*3ce0*/  @!P0 BRA `(.L_x_86) ;  /* 0x0000000000688947 */ /* 0x000fea0003800000 */
[CCC-:B------:R-:W-:Y:S01]  /*3cf0*/  FFMA.RZ R4, R3.reuse, R27.reuse, R28.reuse ;  /* 0x0000001b03047223 */ /* 0x1c0fe2000000c01c */
[CCC-:B------:R-:W-:Y:S01]  /*3d00*/  FFMA.RP R26, R3.reuse, R27.reuse, R28.reuse ;  /* 0x0000001b031a7223 */ /* 0x1c0fe2000000801c */
[----:B------:R-:W-:Y:S01]  /*3d10*/  FFMA.RM R27, R3, R27, R28 ;  /* 0x0000001b031b7223 */ /* 0x000fe2000000401c */
[----:B------:R-:W-:Y:S02]  /*3d20*/  IADD3 R3, PT, PT, R2, 0x20, RZ ;  /* 0x0000002002037810 */ /* 0x000fe40007ffe0ff */
[----:B------:R-:W-:Y:S02]  /*3d30*/  LOP3.LUT R4, R4, 0x7fffff, RZ, 0xc0, !PT ;  /* 0x007fffff04047812 */ /* 0x000fe400078ec0ff */
[----:B------:R-:W-:Y:S02]  /*3d40*/  ISETP.NE.AND P3, PT, R2, RZ, PT ;  /* 0x000000ff0200720c */ /* 0x000fe40003f65270 */
[----:B------:R-:W-:Y:S02]  /*3d50*/  LOP3.LUT R4, R4, 0x800000, RZ, 0xfc, !PT ;  /* 0x0080000004047812 */ /* 0x000fe400078efcff */
[----:B------:R-:W-:-:S02]  /*3d60*/  ISETP.NE.AND P1, PT, R2, RZ, PT ;  /* 0x000000ff0200720c */ /* 0x000fc40003f25270 */
[----:B------:R-:W-:Y:S02]  /*3d70*/  IADD3 R2, PT, PT, -R2, RZ, RZ ;  /* 0x000000ff02027210 */ /* 0x000fe40007ffe1ff */
[----:B------:R-:W-:Y:S02]  /*3d80*/  SHF.L.U32 R3, R4, R3, RZ ;  /* 0x0000000304037219 */ /* 0x000fe400000006ff */
[----:B------:R-:W-:Y:S02]  /*3d90*/  FSETP.NEU.FTZ.AND P0, PT, R26, R27, PT ;  /* 0x0000001b1a00720b */ /* 0x000fe40003f1d000 */
[----:B------:R-:W-:Y:S02]  /*3da0*/  SEL R27, R2, RZ, P3 ;  /* 0x000000ff021b7207 */ /* 0x000fe40001800000 */
[----:B------:R-:W-:Y:S02]  /*3db0*/  ISETP.NE.AND P1, PT, R3, RZ, P1 ;  /* 0x000000ff0300720c */ /* 0x000fe40000f25270 */
[----:B------:R-:W-:-:S02]  /*3dc0*/  SHF.R.U32.HI R27, RZ, R27, R4 ;  /* 0x0000001bff1b7219 */ /* 0x000fc40000011604 */
[----:B------:R-:W-:Y:S02]  /*3dd0*/  PLOP3.LUT P0, PT, P0, P1, PT, 0xf8, 0x8f ;  /* 0x00000000008f781c */ /* 0x000fe40000703f70 */
[----:B------:R-:W-:Y:S02]  /*3de0*/  SHF.R.U32.HI R3, RZ, 0x1, R27 ;  /* 0x00000001ff037819 */ /* 0x000fe4000001161b */
[----:B------:R-:W-:-:S04]  /*3df0*/  SEL R2, RZ, 0x1, !P0 ;  /* 0x00000001ff027807 */ /* 0x000fc80004000000 */
[----:B------:R-:W-:-:S04]  /*3e00*/  LOP3.LUT R2, R2, 0x1, R3, 0xf8, !PT ;  /* 0x0000000102027812 */ /* 0x000fc800078ef803 */
[----:B------:R-:W-:-:S04]  /*3e10*/  LOP3.LUT R2, R2, R27, RZ, 0xc0, !PT ;  /* 0x0000001b02027212 */ /* 0x000fc800078ec0ff */
[----:B------:R-:W-:-:S04]  /*3e20*/  IADD3 R3, PT, PT, R3, R2, RZ ;  /* 0x0000000203037210 */ /* 0x000fc80007ffe0ff */
[----:B------:R-:W-:Y:S01]  /*3e30*/  LOP3.LUT R0, R3, R0, RZ, 0xfc, !PT ;  /* 0x0000000003007212 */ /* 0x000fe200078efcff */
[----:B------:R-:W-:Y:S06]  /*3e40*/  BRA `(.L_x_86) ;  /* 0x0000000000107947 */ /* 0x000fec0003800000 */
.L_x_85:
[----:B------:R-:W-:-:S04]  /*3e50*/  LOP3.LUT R0, R0, 0x80000000, RZ, 0xc0, !PT ;  /* 0x8000000000007812 */ /* 0x000fc800078ec0ff */
[----:B------:R-:W-:Y:S01]  /*3e60*/  LOP3.LUT R0, R0, 0x7f800000, RZ, 0xfc, !PT ;  /* 0x7f80000000007812 */ /* 0x000fe200078efcff */
[----:B------:R-:W-:Y:S06]  /*3e70*/  BRA `(.L_x_86) ;  /* 0x0000000000047947 */ /* 0x000fec0003800000 */
.L_x_84:
[----:B------:R-:W-:-:S07]  /*3e80*/  LEA R0, R29, R0, 0x17 ;  /* 0x000000001d007211 */ /* 0x000fce00078eb8ff */
.L_x_86:
[----:B------:R-:W-:Y:S05]  /*3e90*/  BSYNC.RECONVERGENT B3 ;  /* 0x0000000000037941 */ /* 0x000fea0003800200 */
.L_x_83:
[----:B------:R-:W-:Y:S05]  /*3ea0*/  BRA `(.L_x_87) ;  /* 0x0000000000207947 */ /* 0x000fea0003800000 */
.L_x_82:
[----:B------:R-:W-:-:S04]  /*3eb0*/  LOP3.LUT R0, R27, 0x80000000, R0, 0x48, !PT ;  /* 0x800000001b007812 */ /* 0x000fc800078e4800 */
[----:B------:R-:W-:Y:S01]  /*3ec0*/  LOP3.LUT R0, R0, 0x7f800000, RZ, 0xfc, !PT ;  /* 0x7f80000000007812 */ /* 0x000fe200078efcff */
[----:B------:R-:W-:Y:S06]  /*3ed0*/  BRA `(.L_x_87) ;  /* 0x0000000000147947 */ /* 0x000fec0003800000 */
.L_x_81:
[----:B------:R-:W-:Y:S01]  /*3ee0*/  LOP3.LUT R0, R27, 0x80000000, R0, 0x48, !PT ;  /* 0x800000001b007812 */ /* 0x000fe200078e4800 */
[----:B------:R-:W-:Y:S06]  /*3ef0*/  BRA `(.L_x_87) ;  /* 0x00000000000c7947 */ /* 0x000fec0003800000 */
.L_x_80:
[----:B------:R-:W0:Y:S01]  /*3f00*/  MUFU.RSQ R0, -QNAN ;  /* 0xffc0000000007908 */ /* 0x000e220000001400 */
[----:B------:R-:W-:Y:S05]  /*3f10*/  BRA `(.L_x_87) ;  /* 0x0000000000047947 */ /* 0x000fea0003800000 */
.L_x_79:
[----:B------:R-:W-:-:S07]  /*3f20*/  FADD.FTZ R0, R0, R8 ;  /* 0x0000000800007221 */ /* 0x000fce0000010000 */
.L_x_87:
[----:B------:R-:W-:Y:S05]  /*3f30*/  BSYNC.RECONVERGENT B2 ;  /* 0x0000000000027941 */ /* 0x000fea0003800200 */
.L_x_77:
[----:B------:R-:W-:Y:S01]  /*3f40*/  HFMA2 R3, -RZ, RZ, 0, 0 ;  /* 0x00000000ff037431 */ /* 0x000fe200000001ff */
[----:B------:R-:W-:-:S04]  /*3f50*/  MOV R2, R24 ;  /* 0x0000001800027202 */ /* 0x000fc80000000f00 */
[----:B0-----:R-:W-:Y:S05]  /*3f60*/  RET.REL.NODEC R2 `(_Z7softmaxPfS_ii) ;  /* 0xffffffc002247950 */ /* 0x001fea0003c3ffff */
.L_x_88:
[----:B------:R-:W-:-:S00]  /*3f70*/  BRA `(.L_x_88) ;  /* 0xfffffffc00fc7947 */ /* 0x000fc0000383ffff */
[----:B------:R-:W-:-:S00]  /*3f80*/  NOP ;  /* 0x0000000000007918 */ /* 0x000fc00000000000 */
[----:B------:R-:W-:-:S00]  /*3f90*/  NOP ;  /* 0x0000000000007918 */ /* 0x000fc00000000000 */
[----:B------:R-:W-:-:S00]  /*3fa0*/  NOP ;  /* 0x0000000000007918 */ /* 0x000fc00000000000 */
[----:B------:R-:W-:-:S00]  /*3fb0*/  NOP ;  /* 0x0000000000007918 */ /* 0x000fc00000000000 */
[----:B------:R-:W-:-:S00]  /*3fc0*/  NOP ;  /* 0x0000000000007918 */ /* 0x000fc00000000000 */
[----:B------:R-:W-:-:S00]  /*3fd0*/  NOP ;  /* 0x0000000000007918 */ /* 0x000fc00000000000 */
[----:B------:R-:W-:-:S00]  /*3fe0*/  NOP ;  /* 0x0000000000007918 */ /* 0x000fc00000000000 */
[----:B------:R-:W-:-:S00]  /*3ff0*/  NOP ;  /* 0x0000000000007918 */ /* 0x000fc00000000000 */
.L_x_89:


//--------------------- .nv.shared.reserved.0     --------------------------
	.section	.nv.shared.reserved.0,"aw",@nobits
	.weak		__nv_reservedSMEM_offset_0_alias
	.size		__nv_reservedSMEM_offset_0_alias, 0, 64
	.other		__nv_reservedSMEM_offset_0_alias,@"STO_CUDA_RESERVED_SHARED STV_DEFAULT"
__nv_reservedSMEM_offset_0_alias:
	.zero		0
	.zero		64


//--------------------- .nv.constant0._Z7softmaxPfS_ii --------------------------
	.section	.nv.constant0._Z7softmaxPfS_ii,"a",@progbits
	.sectionflags	@""
	.align	4
.nv.constant0._Z7softmaxPfS_ii:
	.zero		920


//--------------------- SYMBOLS --------------------------

	.type		.nv.reservedSmem.offset0,@object
	.size		.nv.reservedSmem.offset0,0x4
